	.target	sm_100a

	.elftype	@"ET_EXEC"


//--------------------- .note.nv.tkinfo           --------------------------
	.section	.note.nv.tkinfo,"",@"SHT_NOTE"
	.sectionflags	@"SHF_NOTE_NV_TKINFO"
	.tkinfo
        /*0018*/ 	.word	0x00000002
        /*0030*/ 	.string	""
        /*0030*/ 	.string	"ptxas"
        /*0030*/ 	.string	"Cuda compilation tools, release 13.0, V13.0.88"
        /*0030*/ 	.string	"Build cuda_13.0.r13.0/compiler.36424714_0"
        /*0030*/ 	.string	"-arch sm_100a -m 64 "



//--------------------- .note.nv.cuinfo           --------------------------
	.section	.note.nv.cuinfo,"",@"SHT_NOTE"
	.sectionflags	@"SHF_NOTE_NV_CUINFO"
        /*0018*/ 	.short	0x0002
        /*001a*/ 	.short	0x0064
        /*001c*/ 	.short	0x0082
	.zero		2


//--------------------- .nv.info                  --------------------------
	.section	.nv.info,"",@"SHT_CUDA_INFO"
	.align	4


	//----- nvinfo : EIATTR_REGCOUNT
	.align		4
        /*0000*/ 	.byte	0x04, 0x2f
        /*0002*/ 	.short	(.L_19 - .L_18)
	.align		4
.L_18:
        /*0004*/ 	.word	index@(_ZN7cutlass13device_kernelINS_4conv6kernel13ConvUniversalINS1_16ConvProblemShapeILNS1_8OperatorE1ELi2EEENS1_10collective14CollectiveConvINS1_47MainloopSm100TmaUmmaWarpSpecializedImplicitGemmILS5_1ELi6ELi2ELi1ELi2EN4cute5tupleIJNSA_1CILi1EEESD_SD_EEEEENSB_IJNSC_ILi128EEESG_NSB_IJNSC_ILi64EEEEEEEEENS_10bfloat16_tESK_NSA_8TiledMMAINSA_8MMA_AtomIJNSA_20SM100_MMA_F16BF16_SSISK_SK_fLi128ELi128ELNSA_4UMMA5MajorE0ELSP_1ELNSO_7ScaleInE0ELSQ_0EEEEEENSA_6LayoutISE_NSB_IJNSC_ILi0EEESU_SU_EEEEENSB_IJNSA_10UnderscoreESX_SX_EEEEENS7_6detail27Sm100ImplicitGemmTileTraitsINSA_20SM90_TMA_LOAD_IM2COLENSA_14ComposedLayoutINSA_7SwizzleILi3ELi4ELi3EEENSA_18smem_ptr_flag_bitsILi16EEENST_INSB_IJNSC_ILi8EEESH_EEENSB_IJSH_SD_EEEEEEEvEENS11_INSA_13SM90_TMA_LOADENS13_IS15_S17_NST_INSB_IJSH_S18_EEENSB_IJSD_SH_EEEEEEEvEEEENS_8epilogue10collective18CollectiveEpilogueINS1L_23Sm100TmaWarpSpecializedILi4ELi2ELi32ELb1ELb0EEEJSJ_NSB_IJNST_ISG_SD_EENST_INSC_ILi32EEESD_EEEEESK_NSB_IJNSB_IJlllEEESD_SU_EEESK_S1V_NS1L_6fusion15FusionCallbacksIS1P_NS1W_17LinearCombinationISK_fSK_fLNS_15FloatRoundStyleE2EEESJ_S1T_JEEENSA_5SM1004TMEM4LOAD26SM100_TMEM_LOAD_32dp32b32xES12_NS13_INS14_ILi2ELi4ELi3EEES17_NST_INSB_IJS18_S1R_EEENSB_IJS1R_SD_EEEEEEENSA_39AutoVectorizingCopyWithAssumedAlignmentILi128EEENSA_21SM90_TMA_STORE_IM2COLES2A_S2C_S2C_EEEvvEEEEvNT_6ParamsE)
        /*0008*/ 	.word	0x00000074


	//----- nvinfo : EIATTR_FRAME_SIZE
	.align		4
.L_19:
        /*000c*/ 	.byte	0x04, 0x11
        /*000e*/ 	.short	(.L_21 - .L_20)
	.align		4
.L_20:
        /*0010*/ 	.word	index@($__internal_2_$__cuda_sm10x_tcgen05_guardrail_trap_unallocated_columns_being_dealloced)
        /*0014*/ 	.word	0x00000008


	//----- nvinfo : EIATTR_FRAME_SIZE
	.align		4
.L_21:
        /*0018*/ 	.byte	0x04, 0x11
        /*001a*/ 	.short	(.L_23 - .L_22)
	.align		4
.L_22:
        /*001c*/ 	.word	index@($__internal_1_$__cuda_sm10x_tcgen05_guardrail_trap_phase_invalid_during_alloc)
        /*0020*/ 	.word	0x00000008


	//----- nvinfo : EIATTR_FRAME_SIZE
	.align		4
.L_23:
        /*0024*/ 	.byte	0x04, 0x11
        /*0026*/ 	.short	(.L_25 - .L_24)
	.align		4
.L_24:
        /*0028*/ 	.word	index@($__internal_0_$__cuda_sm10x_tcgen05_guardrail_trap_col_being_dealloced_not_returned_by_alloc)
        /*002c*/ 	.word	0x00000008


	//----- nvinfo : EIATTR_FRAME_SIZE
	.align		4
.L_25:
        /*0030*/ 	.byte	0x04, 0x11
        /*0032*/ 	.short	(.L_27 - .L_26)
	.align		4
.L_26:
        /*0034*/ 	.word	index@(_ZN7cutlass13device_kernelINS_4conv6kernel13ConvUniversalINS1_16ConvProblemShapeILNS1_8OperatorE1ELi2EEENS1_10collective14CollectiveConvINS1_47MainloopSm100TmaUmmaWarpSpecializedImplicitGemmILS5_1ELi6ELi2ELi1ELi2EN4cute5tupleIJNSA_1CILi1EEESD_SD_EEEEENSB_IJNSC_ILi128EEESG_NSB_IJNSC_ILi64EEEEEEEEENS_10bfloat16_tESK_NSA_8TiledMMAINSA_8MMA_AtomIJNSA_20SM100_MMA_F16BF16_SSISK_SK_fLi128ELi128ELNSA_4UMMA5MajorE0ELSP_1ELNSO_7ScaleInE0ELSQ_0EEEEEENSA_6LayoutISE_NSB_IJNSC_ILi0EEESU_SU_EEEEENSB_IJNSA_10UnderscoreESX_SX_EEEEENS7_6detail27Sm100ImplicitGemmTileTraitsINSA_20SM90_TMA_LOAD_IM2COLENSA_14ComposedLayoutINSA_7SwizzleILi3ELi4ELi3EEENSA_18smem_ptr_flag_bitsILi16EEENST_INSB_IJNSC_ILi8EEESH_EEENSB_IJSH_SD_EEEEEEEvEENS11_INSA_13SM90_TMA_LOADENS13_IS15_S17_NST_INSB_IJSH_S18_EEENSB_IJSD_SH_EEEEEEEvEEEENS_8epilogue10collective18CollectiveEpilogueINS1L_23Sm100TmaWarpSpecializedILi4ELi2ELi32ELb1ELb0EEEJSJ_NSB_IJNST_ISG_SD_EENST_INSC_ILi32EEESD_EEEEESK_NSB_IJNSB_IJlllEEESD_SU_EEESK_S1V_NS1L_6fusion15FusionCallbacksIS1P_NS1W_17LinearCombinationISK_fSK_fLNS_15FloatRoundStyleE2EEESJ_S1T_JEEENSA_5SM1004TMEM4LOAD26SM100_TMEM_LOAD_32dp32b32xES12_NS13_INS14_ILi2ELi4ELi3EEES17_NST_INSB_IJS18_S1R_EEENSB_IJS1R_SD_EEEEEEENSA_39AutoVectorizingCopyWithAssumedAlignmentILi128EEENSA_21SM90_TMA_STORE_IM2COLES2A_S2C_S2C_EEEvvEEEEvNT_6ParamsE)
        /*0038*/ 	.word	0x00000008


	//----- nvinfo : EIATTR_MIN_STACK_SIZE
	.align		4
.L_27:
        /*003c*/ 	.byte	0x04, 0x12
        /*003e*/ 	.short	(.L_29 - .L_28)
	.align		4
.L_28:
        /*0040*/ 	.word	index@(_ZN7cutlass13device_kernelINS_4conv6kernel13ConvUniversalINS1_16ConvProblemShapeILNS1_8OperatorE1ELi2EEENS1_10collective14CollectiveConvINS1_47MainloopSm100TmaUmmaWarpSpecializedImplicitGemmILS5_1ELi6ELi2ELi1ELi2EN4cute5tupleIJNSA_1CILi1EEESD_SD_EEEEENSB_IJNSC_ILi128EEESG_NSB_IJNSC_ILi64EEEEEEEEENS_10bfloat16_tESK_NSA_8TiledMMAINSA_8MMA_AtomIJNSA_20SM100_MMA_F16BF16_SSISK_SK_fLi128ELi128ELNSA_4UMMA5MajorE0ELSP_1ELNSO_7ScaleInE0ELSQ_0EEEEEENSA_6LayoutISE_NSB_IJNSC_ILi0EEESU_SU_EEEEENSB_IJNSA_10UnderscoreESX_SX_EEEEENS7_6detail27Sm100ImplicitGemmTileTraitsINSA_20SM90_TMA_LOAD_IM2COLENSA_14ComposedLayoutINSA_7SwizzleILi3ELi4ELi3EEENSA_18smem_ptr_flag_bitsILi16EEENST_INSB_IJNSC_ILi8EEESH_EEENSB_IJSH_SD_EEEEEEEvEENS11_INSA_13SM90_TMA_LOADENS13_IS15_S17_NST_INSB_IJSH_S18_EEENSB_IJSD_SH_EEEEEEEvEEEENS_8epilogue10collective18CollectiveEpilogueINS1L_23Sm100TmaWarpSpecializedILi4ELi2ELi32ELb1ELb0EEEJSJ_NSB_IJNST_ISG_SD_EENST_INSC_ILi32EEESD_EEEEESK_NSB_IJNSB_IJlllEEESD_SU_EEESK_S1V_NS1L_6fusion15FusionCallbacksIS1P_NS1W_17LinearCombinationISK_fSK_fLNS_15FloatRoundStyleE2EEESJ_S1T_JEEENSA_5SM1004TMEM4LOAD26SM100_TMEM_LOAD_32dp32b32xES12_NS13_INS14_ILi2ELi4ELi3EEES17_NST_INSB_IJS18_S1R_EEENSB_IJS1R_SD_EEEEEEENSA_39AutoVectorizingCopyWithAssumedAlignmentILi128EEENSA_21SM90_TMA_STORE_IM2COLES2A_S2C_S2C_EEEvvEEEEvNT_6ParamsE)
        /*0044*/ 	.word	0x00000008
.L_29:


//--------------------- .nv.compat                --------------------------
	.section	.nv.compat,"",@"SHT_CUDA_COMPAT_INFO"
	.align	4
        /*0000*/ 	.byte	0x02, 0x09, 0x01, 0x00, 0x02, 0x02, 0x02, 0x00, 0x02, 0x05, 0x05, 0x00, 0x03, 0x07, 0x01, 0x01
        /*0010*/ 	.byte	0x02, 0x03, 0x01, 0x00, 0x02, 0x06, 0x01, 0x00, 0x04, 0x0b, 0x08, 0x00, 0x09, 0x00, 0x00, 0x00
        /*0020*/ 	.byte	0x00, 0x00, 0x00, 0x00


//--------------------- .nv.info._ZN7cutlass13device_kernelINS_4conv6kernel13ConvUniversalINS1_16ConvProblemShapeILNS1_8OperatorE1ELi2EEENS1_10collective14CollectiveConvINS1_47MainloopSm100TmaUmmaWarpSpecializedImplicitGemmILS5_1ELi6ELi2ELi1ELi2EN4cute5tupleIJNSA_1CILi1EEESD_SD_EEEEENSB_IJNSC_ILi128EEESG_NSB_IJNSC_ILi64EEEEEEEEENS_10bfloat16_tESK_NSA_8TiledMMAINSA_8MMA_AtomIJNSA_20SM100_MMA_F16BF16_SSISK_SK_fLi128ELi128ELNSA_4UMMA5MajorE0ELSP_1ELNSO_7ScaleInE0ELSQ_0EEEEEENSA_6LayoutISE_NSB_IJNSC_ILi0EEESU_SU_EEEEENSB_IJNSA_10UnderscoreESX_SX_EEEEENS7_6detail27Sm100ImplicitGemmTileTraitsINSA_20SM90_TMA_LOAD_IM2COLENSA_14ComposedLayoutINSA_7SwizzleILi3ELi4ELi3EEENSA_18smem_ptr_flag_bitsILi16EEENST_INSB_IJNSC_ILi8EEESH_EEENSB_IJSH_SD_EEEEEEEvEENS11_INSA_13SM90_TMA_LOADENS13_IS15_S17_NST_INSB_IJSH_S18_EEENSB_IJSD_SH_EEEEEEEvEEEENS_8epilogue10collective18CollectiveEpilogueINS1L_23Sm100TmaWarpSpecializedILi4ELi2ELi32ELb1ELb0EEEJSJ_NSB_IJNST_ISG_SD_EENST_INSC_ILi32EEESD_EEEEESK_NSB_IJNSB_IJlllEEESD_SU_EEESK_S1V_NS1L_6fusion15FusionCallbacksIS1P_NS1W_17LinearCombinationISK_fSK_fLNS_15FloatRoundStyleE2EEESJ_S1T_JEEENSA_5SM1004TMEM4LOAD26SM100_TMEM_LOAD_32dp32b32xES12_NS13_INS14_ILi2ELi4ELi3EEES17_NST_INSB_IJS18_S1R_EEENSB_IJS1R_SD_EEEEEEENSA_39AutoVectorizingCopyWithAssumedAlignmentILi128EEENSA_21SM90_TMA_STORE_IM2COLES2A_S2C_S2C_EEEvvEEEEvNT_6ParamsE --------------------------
	.section	.nv.info._ZN7cutlass13device_kernelINS_4conv6kernel13ConvUniversalINS1_16ConvProblemShapeILNS1_8OperatorE1ELi2EEENS1_10collective14CollectiveConvINS1_47MainloopSm100TmaUmmaWarpSpecializedImplicitGemmILS5_1ELi6ELi2ELi1ELi2EN4cute5tupleIJNSA_1CILi1EEESD_SD_EEEEENSB_IJNSC_ILi128EEESG_NSB_IJNSC_ILi64EEEEEEEEENS_10bfloat16_tESK_NSA_8TiledMMAINSA_8MMA_AtomIJNSA_20SM100_MMA_F16BF16_SSISK_SK_fLi128ELi128ELNSA_4UMMA5MajorE0ELSP_1ELNSO_7ScaleInE0ELSQ_0EEEEEENSA_6LayoutISE_NSB_IJNSC_ILi0EEESU_SU_EEEEENSB_IJNSA_10UnderscoreESX_SX_EEEEENS7_6detail27Sm100ImplicitGemmTileTraitsINSA_20SM90_TMA_LOAD_IM2COLENSA_14ComposedLayoutINSA_7SwizzleILi3ELi4ELi3EEENSA_18smem_ptr_flag_bitsILi16EEENST_INSB_IJNSC_ILi8EEESH_EEENSB_IJSH_SD_EEEEEEEvEENS11_INSA_13SM90_TMA_LOADENS13_IS15_S17_NST_INSB_IJSH_S18_EEENSB_IJSD_SH_EEEEEEEvEEEENS_8epilogue10collective18CollectiveEpilogueINS1L_23Sm100TmaWarpSpecializedILi4ELi2ELi32ELb1ELb0EEEJSJ_NSB_IJNST_ISG_SD_EENST_INSC_ILi32EEESD_EEEEESK_NSB_IJNSB_IJlllEEESD_SU_EEESK_S1V_NS1L_6fusion15FusionCallbacksIS1P_NS1W_17LinearCombinationISK_fSK_fLNS_15FloatRoundStyleE2EEESJ_S1T_JEEENSA_5SM1004TMEM4LOAD26SM100_TMEM_LOAD_32dp32b32xES12_NS13_INS14_ILi2ELi4ELi3EEES17_NST_INSB_IJS18_S1R_EEENSB_IJS1R_SD_EEEEEEENSA_39AutoVectorizingCopyWithAssumedAlignmentILi128EEENSA_21SM90_TMA_STORE_IM2COLES2A_S2C_S2C_EEEvvEEEEvNT_6ParamsE,"",@"SHT_CUDA_INFO"
	.sectionflags	@""
	.align	4


	//----- nvinfo : EIATTR_CUDA_API_VERSION
	.align		4
        /*0000*/ 	.byte	0x04, 0x37
        /*0002*/ 	.short	(.L_31 - .L_30)
.L_30:
        /*0004*/ 	.word	0x00000082


	//----- nvinfo : EIATTR_KPARAM_INFO
	.align		4
.L_31:
        /*0008*/ 	.byte	0x04, 0x17
        /*000a*/ 	.short	(.L_33 - .L_32)
.L_32:
        /*000c*/ 	.word	0x00000000
        /*0010*/ 	.short	0x0000
        /*0012*/ 	.short	0x0000
        /*0014*/ 	.byte	0x00, 0xf0, 0x01, 0x20


	//----- nvinfo : EIATTR_AT_ENTRY_FRAGMENTS
	.align		4
.L_33:
        /*0018*/ 	.byte	0x04, 0x4f
        /*001a*/ 	.short	(.L_35 - .L_34)


	//   ....[0]....
.L_34:
        /*001c*/ 	.word	0x00000006


	//----- nvinfo : EIATTR_RESERVED_SMEM_USED
	.align		4
.L_35:
        /*0020*/ 	.byte	0x01, 0x41
	.zero		2


	//----- nvinfo : EIATTR_SPARSE_MMA_MASK
	.align		4
        /*0024*/ 	.byte	0x03, 0x50
        /*0026*/ 	.short	0x0000


	//----- nvinfo : EIATTR_TCGEN05_1CTA_USED
	.align		4
        /*0028*/ 	.byte	0x01, 0x51
	.zero		2


	//----- nvinfo : EIATTR_MAXREG_COUNT
	.align		4
        /*002c*/ 	.byte	0x03, 0x1b
        /*002e*/ 	.short	0x00ff


	//----- nvinfo : EIATTR_NUM_BARRIERS
	.align		4
        /*0030*/ 	.byte	0x02, 0x4c
        /*0032*/ 	.byte	0x07
	.zero		1


	//----- nvinfo : EIATTR_EXTERNS
	.align		4
        /*0034*/ 	.byte	0x04, 0x0f
        /*0036*/ 	.short	(.L_37 - .L_36)


	//   ....[0]....
	.align		4
.L_36:
        /*0038*/ 	.word	index@(__assertfail)


	//----- nvinfo : EIATTR_MERCURY_ISA_VERSION
	.align		4
.L_37:
        /*003c*/ 	.byte	0x03, 0x5f
        /*003e*/ 	.short	0x0101


	//----- nvinfo : EIATTR_INT_WARP_WIDE_INSTR_OFFSETS
	.align		4
        /*0040*/ 	.byte	0x04, 0x31
        /*0042*/ 	.short	(.L_39 - .L_38)


	//   ....[0]....
.L_38:
        /*0044*/ 	.word	0x00003ae0


	//   ....[1]....
        /*0048*/ 	.word	0x00003b00


	//   ....[2]....
        /*004c*/ 	.word	0x00003b30


	//   ....[3]....
        /*0050*/ 	.word	0x000045f0


	//   ....[4]....
        /*0054*/ 	.word	0x00004610


	//   ....[5]....
        /*0058*/ 	.word	0x00004720


	//   ....[6]....
        /*005c*/ 	.word	0x00004740


	//   ....[7]....
        /*0060*/ 	.word	0x000048a0


	//   ....[8]....
        /*0064*/ 	.word	0x000048c0


	//   ....[9]....
        /*0068*/ 	.word	0x00004b00


	//   ....[10]....
        /*006c*/ 	.word	0x00004b10


	//----- nvinfo : EIATTR_COOP_GROUP_MASK_REGIDS
	.align		4
.L_39:
        /*0070*/ 	.byte	0x04, 0x29
        /*0072*/ 	.short	(.L_41 - .L_40)


	//   ....[0]....
.L_40:
        /*0074*/ 	.word	0xffffffff


	//   ....[1]....
        /*0078*/ 	.word	0xffffffff


	//   ....[2]....
        /*007c*/ 	.word	0xffffffff


	//   ....[3]....
        /*0080*/ 	.word	0xffffffff


	//   ....[4]....
        /*0084*/ 	.word	0xffffffff


	//   ....[5]....
        /*0088*/ 	.word	0xffffffff


	//   ....[6]....
        /*008c*/ 	.word	0xffffffff


	//   ....[7]....
        /*0090*/ 	.word	0xffffffff


	//   ....[8]....
        /*0094*/ 	.word	0xffffffff


	//   ....[9]....
        /*0098*/ 	.word	0xffffffff


	//   ....[10]....
        /*009c*/ 	.word	0xffffffff


	//   ....[11]....
        /*00a0*/ 	.word	0xffffffff


	//----- nvinfo : EIATTR_COOP_GROUP_INSTR_OFFSETS
	.align		4
.L_41:
        /*00a4*/ 	.byte	0x04, 0x28
        /*00a6*/ 	.short	(.L_43 - .L_42)


	//   ....[0]....
.L_42:
        /*00a8*/ 	.word	0x000000a0


	//   ....[1]....
        /*00ac*/ 	.word	0x000004e0


	//   ....[2]....
        /*00b0*/ 	.word	0x00000690


	//   ....[3]....
        /*00b4*/ 	.word	0x00000830


	//   ....[4]....
        /*00b8*/ 	.word	0x00000930


	//   ....[5]....
        /*00bc*/ 	.word	0x00000a80


	//   ....[6]....
        /*00c0*/ 	.word	0x000021e0


	//   ....[7]....
        /*00c4*/ 	.word	0x00002e50


	//   ....[8]....
        /*00c8*/ 	.word	0x00003060


	//   ....[9]....
        /*00cc*/ 	.word	0x00003090


	//   ....[10]....
        /*00d0*/ 	.word	0x000039c0


	//   ....[11]....
        /*00d4*/ 	.word	0x00003c00


	//----- nvinfo : EIATTR_VRC_CTA_INIT_COUNT
	.align		4
.L_43:
        /*00d8*/ 	.byte	0x02, 0x4a
        /*00da*/ 	.byte	0x80
	.zero		1


	//----- nvinfo : EIATTR_SYSCALL_OFFSETS
	.align		4
        /*00dc*/ 	.byte	0x04, 0x46
        /*00de*/ 	.short	(.L_45 - .L_44)


	//   ....[0]....
.L_44:
        /*00e0*/ 	.word	0x000056e0


	//   ....[1]....
        /*00e4*/ 	.word	0x000057d0


	//   ....[2]....
        /*00e8*/ 	.word	0x00006010


	//   ....[3]....
        /*00ec*/ 	.word	0x00006cb0


	//   ....[4]....
        /*00f0*/ 	.word	0x00007910


	//   ....[5]....
        /*00f4*/ 	.word	0x00008560


	//----- nvinfo : EIATTR_MBARRIER_INSTR_OFFSETS
	.align		4
.L_45:
        /*00f8*/ 	.byte	0x04, 0x39
        /*00fa*/ 	.short	(.L_47 - .L_46)


	//   ....[0]....
.L_46:
        /*00fc*/ 	.word	0x000005c0
        /*0100*/ 	.word	0x000000ff
        /*0104*/ 	.word	0x00000000
        /*0108*/ 	.short	0x0100
        /*010a*/ 	.byte	0x05
	.zero		1


	//   ....[1]....
        /*010c*/ 	.word	0x000005d0
        /*0110*/ 	.word	0x000000ff
        /*0114*/ 	.word	0x00000030
        /*0118*/ 	.short	0x0100
        /*011a*/ 	.byte	0x05
	.zero		1


	//   ....[2]....
        /*011c*/ 	.word	0x000005e0
        /*0120*/ 	.word	0x000000ff
        /*0124*/ 	.word	0x00000008
        /*0128*/ 	.short	0x0100
        /*012a*/ 	.byte	0x05
	.zero		1


	//   ....[3]....
        /*012c*/ 	.word	0x000005f0
        /*0130*/ 	.word	0x000000ff
        /*0134*/ 	.word	0x00000038
        /*0138*/ 	.short	0x0100
        /*013a*/ 	.byte	0x05
	.zero		1


	//   ....[4]....
        /*013c*/ 	.word	0x00000600
        /*0140*/ 	.word	0x000000ff
        /*0144*/ 	.word	0x00000010
        /*0148*/ 	.short	0x0100
        /*014a*/ 	.byte	0x05
	.zero		1


	//   ....[5]....
        /*014c*/ 	.word	0x00000610
        /*0150*/ 	.word	0x000000ff
        /*0154*/ 	.word	0x00000040
        /*0158*/ 	.short	0x0100
        /*015a*/ 	.byte	0x05
	.zero		1


	//   ....[6]....
        /*015c*/ 	.word	0x00000620
        /*0160*/ 	.word	0x000000ff
        /*0164*/ 	.word	0x00000018
        /*0168*/ 	.short	0x0100
        /*016a*/ 	.byte	0x05
	.zero		1


	//   ....[7]....
        /*016c*/ 	.word	0x00000630
        /*0170*/ 	.word	0x000000ff
        /*0174*/ 	.word	0x00000048
        /*0178*/ 	.short	0x0100
        /*017a*/ 	.byte	0x05
	.zero		1


	//   ....[8]....
        /*017c*/ 	.word	0x00000640
        /*0180*/ 	.word	0x000000ff
        /*0184*/ 	.word	0x00000020
        /*0188*/ 	.short	0x0100
        /*018a*/ 	.byte	0x05
	.zero		1


	//   ....[9]....
        /*018c*/ 	.word	0x00000650
        /*0190*/ 	.word	0x000000ff
        /*0194*/ 	.word	0x00000050
        /*0198*/ 	.short	0x0100
        /*019a*/ 	.byte	0x05
	.zero		1


	//   ....[10]....
        /*019c*/ 	.word	0x00000660
        /*01a0*/ 	.word	0x000000ff
        /*01a4*/ 	.word	0x00000028
        /*01a8*/ 	.short	0x0100
        /*01aa*/ 	.byte	0x05
	.zero		1


	//   ....[11]....
        /*01ac*/ 	.word	0x00000670
        /*01b0*/ 	.word	0x000000ff
        /*01b4*/ 	.word	0x00000058
        /*01b8*/ 	.short	0x0100
        /*01ba*/ 	.byte	0x05
	.zero		1


	//   ....[12]....
        /*01bc*/ 	.word	0x000007a0
        /*01c0*/ 	.word	0x000000ff
        /*01c4*/ 	.word	0x00000060
        /*01c8*/ 	.short	0x0100
        /*01ca*/ 	.byte	0x07
	.zero		1


	//   ....[13]....
        /*01cc*/ 	.word	0x000007b0
        /*01d0*/ 	.word	0x000000ff
        /*01d4*/ 	.word	0x00000080
        /*01d8*/ 	.short	0x0100
        /*01da*/ 	.byte	0x07
	.zero		1


	//   ....[14]....
        /*01dc*/ 	.word	0x000007c0
        /*01e0*/ 	.word	0x000000ff
        /*01e4*/ 	.word	0x00000068
        /*01e8*/ 	.short	0x0100
        /*01ea*/ 	.byte	0x07
	.zero		1


	//   ....[15]....
        /*01ec*/ 	.word	0x000007d0
        /*01f0*/ 	.word	0x000000ff
        /*01f4*/ 	.word	0x00000088
        /*01f8*/ 	.short	0x0100
        /*01fa*/ 	.byte	0x07
	.zero		1


	//   ....[16]....
        /*01fc*/ 	.word	0x000007e0
        /*0200*/ 	.word	0x000000ff
        /*0204*/ 	.word	0x00000070
        /*0208*/ 	.short	0x0100
        /*020a*/ 	.byte	0x07
	.zero		1


	//   ....[17]....
        /*020c*/ 	.word	0x000007f0
        /*0210*/ 	.word	0x000000ff
        /*0214*/ 	.word	0x00000090
        /*0218*/ 	.short	0x0100
        /*021a*/ 	.byte	0x07
	.zero		1


	//   ....[18]....
        /*021c*/ 	.word	0x00000800
        /*0220*/ 	.word	0x000000ff
        /*0224*/ 	.word	0x00000078
        /*0228*/ 	.short	0x0100
        /*022a*/ 	.byte	0x07
	.zero		1


	//   ....[19]....
        /*022c*/ 	.word	0x00000810
        /*0230*/ 	.word	0x000000ff
        /*0234*/ 	.word	0x00000098
        /*0238*/ 	.short	0x0100
        /*023a*/ 	.byte	0x07
	.zero		1


	//   ....[20]....
        /*023c*/ 	.word	0x00000900
        /*0240*/ 	.word	0x000000ff
        /*0244*/ 	.word	0x000000a0
        /*0248*/ 	.short	0x0100
        /*024a*/ 	.byte	0x05
	.zero		1


	//   ....[21]....
        /*024c*/ 	.word	0x00000910
        /*0250*/ 	.word	0x000000ff
        /*0254*/ 	.word	0x000000a8
        /*0258*/ 	.short	0x0100
        /*025a*/ 	.byte	0x05
	.zero		1


	//   ....[22]....
        /*025c*/ 	.word	0x00000a50
        /*0260*/ 	.word	0x000000ff
        /*0264*/ 	.word	0x000000b0
        /*0268*/ 	.short	0x0100
        /*026a*/ 	.byte	0x05
	.zero		1


	//   ....[23]....
        /*026c*/ 	.word	0x00000a60
        /*0270*/ 	.word	0x000000ff
        /*0274*/ 	.word	0x000000b8
        /*0278*/ 	.short	0x0100
        /*027a*/ 	.byte	0x05
	.zero		1


	//   ....[24]....
        /*027c*/ 	.word	0x00000b90
        /*0280*/ 	.word	0x000000ff
        /*0284*/ 	.word	0x000000c0
        /*0288*/ 	.short	0x0100
        /*028a*/ 	.byte	0x07
	.zero		1


	//   ....[25]....
        /*028c*/ 	.word	0x00000ba0
        /*0290*/ 	.word	0x000000ff
        /*0294*/ 	.word	0x000000d0
        /*0298*/ 	.short	0x0100
        /*029a*/ 	.byte	0x07
	.zero		1


	//   ....[26]....
        /*029c*/ 	.word	0x00000bb0
        /*02a0*/ 	.word	0x000000ff
        /*02a4*/ 	.word	0x000000c8
        /*02a8*/ 	.short	0x0100
        /*02aa*/ 	.byte	0x07
	.zero		1


	//   ....[27]....
        /*02ac*/ 	.word	0x00000bc0
        /*02b0*/ 	.word	0x000000ff
        /*02b4*/ 	.word	0x000000d8
        /*02b8*/ 	.short	0x0100
        /*02ba*/ 	.byte	0x07
	.zero		1


	//   ....[28]....
        /*02bc*/ 	.word	0x00001500
        /*02c0*/ 	.word	0x000000ff
        /*02c4*/ 	.word	0x00000030
        /*02c8*/ 	.short	0x010a
        /*02ca*/ 	.byte	0x04
	.zero		1


	//   ....[29]....
        /*02cc*/ 	.word	0x000017d0
        /*02d0*/ 	.word	0x000000ff
        /*02d4*/ 	.word	0x00000030
        /*02d8*/ 	.short	0x010a
        /*02da*/ 	.byte	0x11
	.zero		1


	//   ....[30]....
        /*02dc*/ 	.word	0x00001940
        /*02e0*/ 	.word	0x000000ff
        /*02e4*/ 	.word	0x00000030
        /*02e8*/ 	.short	0x010a
        /*02ea*/ 	.byte	0x08
	.zero		1


	//   ....[31]....
        /*02ec*/ 	.word	0x00001b50
        /*02f0*/ 	.word	0x000000ff
        /*02f4*/ 	.word	0x000000a8
        /*02f8*/ 	.short	0x0101
        /*02fa*/ 	.byte	0x16
	.zero		1


	//   ....[32]....
        /*02fc*/ 	.word	0x00001b80
        /*0300*/ 	.word	0x000000ff
        /*0304*/ 	.word	0x00000030
        /*0308*/ 	.short	0x010a
        /*030a*/ 	.byte	0x04
	.zero		1


	//   ....[33]....
        /*030c*/ 	.word	0x00001e30
        /*0310*/ 	.word	0x000000ff
        /*0314*/ 	.word	0x00000030
        /*0318*/ 	.short	0x010a
        /*031a*/ 	.byte	0x19
	.zero		1


	//   ....[34]....
        /*031c*/ 	.word	0x00001fa0
        /*0320*/ 	.word	0x000000ff
        /*0324*/ 	.word	0x00000030
        /*0328*/ 	.short	0x010a
        /*032a*/ 	.byte	0x08
	.zero		1


	//   ....[35]....
        /*032c*/ 	.word	0x000021f0
        /*0330*/ 	.word	0x000000ff
        /*0334*/ 	.word	0x000000b0
        /*0338*/ 	.short	0x010a
        /*033a*/ 	.byte	0x16
	.zero		1


	//   ....[36]....
        /*033c*/ 	.word	0x000022b0
        /*0340*/ 	.word	0x000000ff
        /*0344*/ 	.word	0x00000000
        /*0348*/ 	.short	0x0101
        /*034a*/ 	.byte	0x04
	.zero		1


	//   ....[37]....
        /*034c*/ 	.word	0x000027b0
        /*0350*/ 	.word	0x000000ff
        /*0354*/ 	.word	0x00000000
        /*0358*/ 	.short	0x010a
        /*035a*/ 	.byte	0x04
	.zero		1


	//   ....[38]....
        /*035c*/ 	.word	0x00002850
        /*0360*/ 	.word	0x000000ff
        /*0364*/ 	.word	0x00000000
        /*0368*/ 	.short	0x010a
        /*036a*/ 	.byte	0x04
	.zero		1


	//   ....[39]....
        /*036c*/ 	.word	0x000028f0
        /*0370*/ 	.word	0x000000ff
        /*0374*/ 	.word	0x00000000
        /*0378*/ 	.short	0x010a
        /*037a*/ 	.byte	0x04
	.zero		1


	//   ....[40]....
        /*037c*/ 	.word	0x00002990
        /*0380*/ 	.word	0x000000ff
        /*0384*/ 	.word	0x00000000
        /*0388*/ 	.short	0x010a
        /*038a*/ 	.byte	0x04
	.zero		1


	//   ....[41]....
        /*038c*/ 	.word	0x00002a30
        /*0390*/ 	.word	0x000000ff
        /*0394*/ 	.word	0x00000000
        /*0398*/ 	.short	0x010a
        /*039a*/ 	.byte	0x04
	.zero		1


	//   ....[42]....
        /*039c*/ 	.word	0x00002ae0
        /*03a0*/ 	.word	0x00000000
        /*03a4*/ 	.word	0x00000000
        /*03a8*/ 	.short	0x010a
        /*03aa*/ 	.byte	0xff
	.zero		1


	//   ....[43]....
        /*03ac*/ 	.word	0x00002c10
        /*03b0*/ 	.word	0x000000ff
        /*03b4*/ 	.word	0x000000b8
        /*03b8*/ 	.short	0x010a
        /*03ba*/ 	.byte	0x2d
	.zero		1


	//   ....[44]....
        /*03bc*/ 	.word	0x00002cb0
        /*03c0*/ 	.word	0x000000ff
        /*03c4*/ 	.word	0x000000b0
        /*03c8*/ 	.short	0x010a
        /*03ca*/ 	.byte	0x2d
	.zero		1


	//   ....[45]....
        /*03cc*/ 	.word	0x00002d50
        /*03d0*/ 	.word	0x000000ff
        /*03d4*/ 	.word	0x00000000
        /*03d8*/ 	.short	0x0101
        /*03da*/ 	.byte	0x06
	.zero		1


	//   ....[46]....
        /*03dc*/ 	.word	0x00002d90
        /*03e0*/ 	.word	0x000000ff
        /*03e4*/ 	.word	0x000000b8
        /*03e8*/ 	.short	0x0106
        /*03ea*/ 	.byte	0x2d
	.zero		1


	//   ....[47]....
        /*03ec*/ 	.word	0x00002dd0
        /*03f0*/ 	.word	0x00000000
        /*03f4*/ 	.word	0x000000b8
        /*03f8*/ 	.short	0x010a
        /*03fa*/ 	.byte	0xff
	.zero		1


	//   ....[48]....
        /*03fc*/ 	.word	0x00003320
        /*0400*/ 	.word	0x000000ff
        /*0404*/ 	.word	0x000000b0
        /*0408*/ 	.short	0x010a
        /*040a*/ 	.byte	0x06
	.zero		1


	//   ....[49]....
        /*040c*/ 	.word	0x000033d0
        /*0410*/ 	.word	0x000000ff
        /*0414*/ 	.word	0x00000000
        /*0418*/ 	.short	0x0101
        /*041a*/ 	.byte	0x05
	.zero		1


	//   ....[50]....
        /*041c*/ 	.word	0x000033e0
        /*0420*/ 	.word	0x000000ff
        /*0424*/ 	.word	0x000000d0
        /*0428*/ 	.short	0x010a
        /*042a*/ 	.byte	0x08
	.zero		1


	//   ....[51]....
        /*042c*/ 	.word	0x000034a0
        /*0430*/ 	.word	0x000000ff
        /*0434*/ 	.word	0x00000000
        /*0438*/ 	.short	0x010a
        /*043a*/ 	.byte	0x04
	.zero		1


	//   ....[52]....
        /*043c*/ 	.word	0x000034e0
        /*0440*/ 	.word	0x000000ff
        /*0444*/ 	.word	0x00000000
        /*0448*/ 	.short	0x010a
        /*044a*/ 	.byte	0x07
	.zero		1


	//   ....[53]....
        /*044c*/ 	.word	0x00003610
        /*0450*/ 	.word	0x000000ff
        /*0454*/ 	.word	0x00000000
        /*0458*/ 	.short	0x010a
        /*045a*/ 	.byte	0x04
	.zero		1


	//   ....[54]....
        /*045c*/ 	.word	0x00003910
        /*0460*/ 	.word	0x000000ff
        /*0464*/ 	.word	0x00000000
        /*0468*/ 	.short	0x010a
        /*046a*/ 	.byte	0x05
	.zero		1


	//   ....[55]....
        /*046c*/ 	.word	0x000039a0
        /*0470*/ 	.word	0x000000ff
        /*0474*/ 	.word	0x00000000
        /*0478*/ 	.short	0x010a
        /*047a*/ 	.byte	0x07
	.zero		1


	//   ....[56]....
        /*047c*/ 	.word	0x00003ec0
        /*0480*/ 	.word	0x000000ff
        /*0484*/ 	.word	0x000000b0
        /*0488*/ 	.short	0x010a
        /*048a*/ 	.byte	0x16
	.zero		1


	//   ....[57]....
        /*048c*/ 	.word	0x00003f60
        /*0490*/ 	.word	0x000000ff
        /*0494*/ 	.word	0x00000000
        /*0498*/ 	.short	0x0101
        /*049a*/ 	.byte	0x0f
	.zero		1


	//   ....[58]....
        /*049c*/ 	.word	0x00004280
        /*04a0*/ 	.word	0x000000ff
        /*04a4*/ 	.word	0x000000a8
        /*04a8*/ 	.short	0x010a
        /*04aa*/ 	.byte	0x16
	.zero		1


	//   ....[59]....
        /*04ac*/ 	.word	0x00004460
        /*04b0*/ 	.word	0x000000ff
        /*04b4*/ 	.word	0x00000080
        /*04b8*/ 	.short	0x010a
        /*04ba*/ 	.byte	0x16
	.zero		1


	//   ....[60]....
        /*04bc*/ 	.word	0x000046d0
        /*04c0*/ 	.word	0x000000ff
        /*04c4*/ 	.word	0x00000060
        /*04c8*/ 	.short	0x010b
        /*04ca*/ 	.byte	0x16
	.zero		1


	//   ....[61]....
        /*04cc*/ 	.word	0x000046e0
        /*04d0*/ 	.word	0x000000ff
        /*04d4*/ 	.word	0x00000000
        /*04d8*/ 	.short	0x0101
        /*04da*/ 	.byte	0x1f
	.zero		1


	//   ....[62]....
        /*04dc*/ 	.word	0x000046f0
        /*04e0*/ 	.word	0x000000ff
        /*04e4*/ 	.word	0x00000088
        /*04e8*/ 	.short	0x010a
        /*04ea*/ 	.byte	0x16
	.zero		1


	//   ....[63]....
        /*04ec*/ 	.word	0x00004840
        /*04f0*/ 	.word	0x000000ff
        /*04f4*/ 	.word	0x00000068
        /*04f8*/ 	.short	0x010b
        /*04fa*/ 	.byte	0x16
	.zero		1


	//   ....[64]....
        /*04fc*/ 	.word	0x00004850
        /*0500*/ 	.word	0x000000ff
        /*0504*/ 	.word	0x00000000
        /*0508*/ 	.short	0x0101
        /*050a*/ 	.byte	0x1e
	.zero		1


	//   ....[65]....
        /*050c*/ 	.word	0x00004860
        /*0510*/ 	.word	0x000000ff
        /*0514*/ 	.word	0x00000090
        /*0518*/ 	.short	0x010a
        /*051a*/ 	.byte	0x16
	.zero		1


	//   ....[66]....
        /*051c*/ 	.word	0x000049e0
        /*0520*/ 	.word	0x000000ff
        /*0524*/ 	.word	0x00000070
        /*0528*/ 	.short	0x010b
        /*052a*/ 	.byte	0x16
	.zero		1


	//   ....[67]....
        /*052c*/ 	.word	0x00004a20
        /*0530*/ 	.word	0x000000ff
        /*0534*/ 	.word	0x00000000
        /*0538*/ 	.short	0x0101
        /*053a*/ 	.byte	0x2d
	.zero		1


	//   ....[68]....
        /*053c*/ 	.word	0x00004a60
        /*0540*/ 	.word	0x000000ff
        /*0544*/ 	.word	0x00000098
        /*0548*/ 	.short	0x010a
        /*054a*/ 	.byte	0x16
	.zero		1


	//   ....[69]....
        /*054c*/ 	.word	0x00004c70
        /*0550*/ 	.word	0x000000ff
        /*0554*/ 	.word	0x00000078
        /*0558*/ 	.short	0x010b
        /*055a*/ 	.byte	0x16
	.zero		1


	//   ....[70]....
        /*055c*/ 	.word	0x00004c90
        /*0560*/ 	.word	0x000000ff
        /*0564*/ 	.word	0x00000000
        /*0568*/ 	.short	0x0101
        /*056a*/ 	.byte	0x17
	.zero		1


	//   ....[71]....
        /*056c*/ 	.word	0x00004cc0
        /*0570*/ 	.word	0x000000ff
        /*0574*/ 	.word	0x00000080
        /*0578*/ 	.short	0x010a
        /*057a*/ 	.byte	0x16
	.zero		1


	//   ....[72]....
        /*057c*/ 	.word	0x00004ce0
        /*0580*/ 	.word	0x000000ff
        /*0584*/ 	.word	0x00000088
        /*0588*/ 	.short	0x010a
        /*058a*/ 	.byte	0x16
	.zero		1


	//   ....[73]....
        /*058c*/ 	.word	0x00004d00
        /*0590*/ 	.word	0x000000ff
        /*0594*/ 	.word	0x00000090
        /*0598*/ 	.short	0x010a
        /*059a*/ 	.byte	0x16
	.zero		1


	//   ....[74]....
        /*059c*/ 	.word	0x00004d40
        /*05a0*/ 	.word	0x00000000
        /*05a4*/ 	.word	0x00000098
        /*05a8*/ 	.short	0x010a
        /*05aa*/ 	.byte	0xff
	.zero		1


	//   ....[75]....
        /*05ac*/ 	.word	0x000050a0
        /*05b0*/ 	.word	0x000000ff
        /*05b4*/ 	.word	0x000000b0
        /*05b8*/ 	.short	0x010a
        /*05ba*/ 	.byte	0x32
	.zero		1


	//   ....[76]....
        /*05bc*/ 	.word	0x000051c0
        /*05c0*/ 	.word	0x000000ff
        /*05c4*/ 	.word	0x00000000
        /*05c8*/ 	.short	0x0101
        /*05ca*/ 	.byte	0x04
	.zero		1


	//   ....[77]....
        /*05cc*/ 	.word	0x00005c50
        /*05d0*/ 	.word	0x000000ff
        /*05d4*/ 	.word	0x00000060
        /*05d8*/ 	.short	0x010a
        /*05da*/ 	.byte	0x32
	.zero		1


	//   ....[78]....
        /*05dc*/ 	.word	0x00005d10
        /*05e0*/ 	.word	0x00000040
        /*05e4*/ 	.word	0x000000c0
        /*05e8*/ 	.short	0x010a
        /*05ea*/ 	.byte	0xff
	.zero		1


	//   ....[79]....
        /*05ec*/ 	.word	0x00005e00
        /*05f0*/ 	.word	0x000000ff
        /*05f4*/ 	.word	0x00000060
        /*05f8*/ 	.short	0x010a
        /*05fa*/ 	.byte	0x32
	.zero		1


	//   ....[80]....
        /*05fc*/ 	.word	0x00005ef0
        /*0600*/ 	.word	0x00000040
        /*0604*/ 	.word	0x000000c0
        /*0608*/ 	.short	0x010a
        /*060a*/ 	.byte	0xff
	.zero		1


	//   ....[81]....
        /*060c*/ 	.word	0x000069e0
        /*0610*/ 	.word	0x00000000
        /*0614*/ 	.word	0x00000000
        /*0618*/ 	.short	0x0101
        /*061a*/ 	.byte	0xff
	.zero		1


	//   ....[82]....
        /*061c*/ 	.word	0x000069f0
        /*0620*/ 	.word	0x00000002
        /*0624*/ 	.word	0x00000060
        /*0628*/ 	.short	0x010a
        /*062a*/ 	.byte	0xff
	.zero		1


	//   ....[83]....
        /*062c*/ 	.word	0x00006ad0
        /*0630*/ 	.word	0x00000002
        /*0634*/ 	.word	0x00000060
        /*0638*/ 	.short	0x010a
        /*063a*/ 	.byte	0xff
	.zero		1


	//   ....[84]....
        /*063c*/ 	.word	0x00007640
        /*0640*/ 	.word	0x00000000
        /*0644*/ 	.word	0x00000000
        /*0648*/ 	.short	0x0101
        /*064a*/ 	.byte	0xff
	.zero		1


	//   ....[85]....
        /*064c*/ 	.word	0x00007660
        /*0650*/ 	.word	0x00000006
        /*0654*/ 	.word	0x00000060
        /*0658*/ 	.short	0x010a
        /*065a*/ 	.byte	0xff
	.zero		1


	//   ....[86]....
        /*065c*/ 	.word	0x00007730
        /*0660*/ 	.word	0x00000006
        /*0664*/ 	.word	0x00000060
        /*0668*/ 	.short	0x010a
        /*066a*/ 	.byte	0xff
	.zero		1


	//   ....[87]....
        /*066c*/ 	.word	0x00008290
        /*0670*/ 	.word	0x00000000
        /*0674*/ 	.word	0x00000000
        /*0678*/ 	.short	0x0101
        /*067a*/ 	.byte	0xff
	.zero		1


	//   ....[88]....
        /*067c*/ 	.word	0x000082b0
        /*0680*/ 	.word	0x00000002
        /*0684*/ 	.word	0x00000060
        /*0688*/ 	.short	0x010a
        /*068a*/ 	.byte	0xff
	.zero		1


	//   ....[89]....
        /*068c*/ 	.word	0x00008380
        /*0690*/ 	.word	0x00000002
        /*0694*/ 	.word	0x00000060
        /*0698*/ 	.short	0x010a
        /*069a*/ 	.byte	0xff
	.zero		1


	//   ....[90]....
        /*069c*/ 	.word	0x000086e0
        /*06a0*/ 	.word	0x000000ff
        /*06a4*/ 	.word	0x00000000
        /*06a8*/ 	.short	0x0101
        /*06aa*/ 	.byte	0x05
	.zero		1


	//   ....[91]....
        /*06ac*/ 	.word	0x00008f40
        /*06b0*/ 	.word	0x00000000
        /*06b4*/ 	.word	0x00000000
        /*06b8*/ 	.short	0x0101
        /*06ba*/ 	.byte	0xff
	.zero		1


	//   ....[92]....
        /*06bc*/ 	.word	0x00009180
        /*06c0*/ 	.word	0x000000ff
        /*06c4*/ 	.word	0x00000000
        /*06c8*/ 	.short	0x0101
        /*06ca*/ 	.byte	0x04
	.zero		1


	//   ....[93]....
        /*06cc*/ 	.word	0x000091b0
        /*06d0*/ 	.word	0x00000002
        /*06d4*/ 	.word	0x00000030
        /*06d8*/ 	.short	0x010a
        /*06da*/ 	.byte	0xff
	.zero		1


	//   ....[94]....
        /*06dc*/ 	.word	0x00009210
        /*06e0*/ 	.word	0x00000002
        /*06e4*/ 	.word	0x00000030
        /*06e8*/ 	.short	0x010a
        /*06ea*/ 	.byte	0xff
	.zero		1


	//   ....[95]....
        /*06ec*/ 	.word	0x00009270
        /*06f0*/ 	.word	0x00000002
        /*06f4*/ 	.word	0x000000b0
        /*06f8*/ 	.short	0x010a
        /*06fa*/ 	.byte	0xff
	.zero		1


	//   ....[96]....
        /*06fc*/ 	.word	0x000092d0
        /*0700*/ 	.word	0x00000000
        /*0704*/ 	.word	0x00000000
        /*0708*/ 	.short	0x010a
        /*070a*/ 	.byte	0xff
	.zero		1


	//   ....[97]....
        /*070c*/ 	.word	0x00009330
        /*0710*/ 	.word	0x00000000
        /*0714*/ 	.word	0x00000000
        /*0718*/ 	.short	0x010a
        /*071a*/ 	.byte	0xff
	.zero		1


	//   ....[98]....
        /*071c*/ 	.word	0x00009390
        /*0720*/ 	.word	0x00000000
        /*0724*/ 	.word	0x00000000
        /*0728*/ 	.short	0x010a
        /*072a*/ 	.byte	0xff
	.zero		1


	//   ....[99]....
        /*072c*/ 	.word	0x000093f0
        /*0730*/ 	.word	0x00000000
        /*0734*/ 	.word	0x00000000
        /*0738*/ 	.short	0x010a
        /*073a*/ 	.byte	0xff
	.zero		1


	//   ....[100]....
        /*073c*/ 	.word	0x00009450
        /*0740*/ 	.word	0x00000000
        /*0744*/ 	.word	0x00000000
        /*0748*/ 	.short	0x010a
        /*074a*/ 	.byte	0xff
	.zero		1


	//   ....[101]....
        /*074c*/ 	.word	0x000094b0
        /*0750*/ 	.word	0x00000004
        /*0754*/ 	.word	0x000000b8
        /*0758*/ 	.short	0x010a
        /*075a*/ 	.byte	0xff
	.zero		1


	//   ....[102]....
        /*075c*/ 	.word	0x00009510
        /*0760*/ 	.word	0x00000004
        /*0764*/ 	.word	0x000000b0
        /*0768*/ 	.short	0x010a
        /*076a*/ 	.byte	0xff
	.zero		1


	//   ....[103]....
        /*076c*/ 	.word	0x00009570
        /*0770*/ 	.word	0x00000000
        /*0774*/ 	.word	0x000000b0
        /*0778*/ 	.short	0x010a
        /*077a*/ 	.byte	0xff
	.zero		1


	//   ....[104]....
        /*077c*/ 	.word	0x000095d0
        /*0780*/ 	.word	0x00000004
        /*0784*/ 	.word	0x000000d0
        /*0788*/ 	.short	0x010a
        /*078a*/ 	.byte	0xff
	.zero		1


	//   ....[105]....
        /*078c*/ 	.word	0x00009630
        /*0790*/ 	.word	0x00000000
        /*0794*/ 	.word	0x00000000
        /*0798*/ 	.short	0x010a
        /*079a*/ 	.byte	0xff
	.zero		1


	//   ....[106]....
        /*079c*/ 	.word	0x00009690
        /*07a0*/ 	.word	0x00000000
        /*07a4*/ 	.word	0x00000000
        /*07a8*/ 	.short	0x010a
        /*07aa*/ 	.byte	0xff
	.zero		1


	//   ....[107]....
        /*07ac*/ 	.word	0x000096f0
        /*07b0*/ 	.word	0x00000000
        /*07b4*/ 	.word	0x00000000
        /*07b8*/ 	.short	0x010a
        /*07ba*/ 	.byte	0xff
	.zero		1


	//   ....[108]....
        /*07bc*/ 	.word	0x00009750
        /*07c0*/ 	.word	0x00000000
        /*07c4*/ 	.word	0x000000b0
        /*07c8*/ 	.short	0x010a
        /*07ca*/ 	.byte	0xff
	.zero		1


	//   ....[109]....
        /*07cc*/ 	.word	0x000097b0
        /*07d0*/ 	.word	0x00000000
        /*07d4*/ 	.word	0x000000a8
        /*07d8*/ 	.short	0x010a
        /*07da*/ 	.byte	0xff
	.zero		1


	//   ....[110]....
        /*07dc*/ 	.word	0x00009810
        /*07e0*/ 	.word	0x00000000
        /*07e4*/ 	.word	0x00000080
        /*07e8*/ 	.short	0x010a
        /*07ea*/ 	.byte	0xff
	.zero		1


	//   ....[111]....
        /*07ec*/ 	.word	0x00009870
        /*07f0*/ 	.word	0x00000000
        /*07f4*/ 	.word	0x00000088
        /*07f8*/ 	.short	0x010a
        /*07fa*/ 	.byte	0xff
	.zero		1


	//   ....[112]....
        /*07fc*/ 	.word	0x000098d0
        /*0800*/ 	.word	0x00000000
        /*0804*/ 	.word	0x00000090
        /*0808*/ 	.short	0x010a
        /*080a*/ 	.byte	0xff
	.zero		1


	//   ....[113]....
        /*080c*/ 	.word	0x00009930
        /*0810*/ 	.word	0x00000000
        /*0814*/ 	.word	0x00000098
        /*0818*/ 	.short	0x010a
        /*081a*/ 	.byte	0xff
	.zero		1


	//   ....[114]....
        /*081c*/ 	.word	0x00009990
        /*0820*/ 	.word	0x00000000
        /*0824*/ 	.word	0x00000080
        /*0828*/ 	.short	0x010a
        /*082a*/ 	.byte	0xff
	.zero		1


	//   ....[115]....
        /*082c*/ 	.word	0x000099f0
        /*0830*/ 	.word	0x00000000
        /*0834*/ 	.word	0x00000088
        /*0838*/ 	.short	0x010a
        /*083a*/ 	.byte	0xff
	.zero		1


	//   ....[116]....
        /*083c*/ 	.word	0x00009a50
        /*0840*/ 	.word	0x00000000
        /*0844*/ 	.word	0x00000090
        /*0848*/ 	.short	0x010a
        /*084a*/ 	.byte	0xff
	.zero		1


	//   ....[117]....
        /*084c*/ 	.word	0x00009ab0
        /*0850*/ 	.word	0x00000000
        /*0854*/ 	.word	0x000000b0
        /*0858*/ 	.short	0x010a
        /*085a*/ 	.byte	0xff
	.zero		1


	//   ....[118]....
        /*085c*/ 	.word	0x00009b10
        /*0860*/ 	.word	0x00000002
        /*0864*/ 	.word	0x00000060
        /*0868*/ 	.short	0x010a
        /*086a*/ 	.byte	0xff
	.zero		1


	//   ....[119]....
        /*086c*/ 	.word	0x00009b60
        /*0870*/ 	.word	0x00000040
        /*0874*/ 	.word	0x000000c0
        /*0878*/ 	.short	0x010a
        /*087a*/ 	.byte	0xff
	.zero		1


	//   ....[120]....
        /*087c*/ 	.word	0x00009bb0
        /*0880*/ 	.word	0x00000002
        /*0884*/ 	.word	0x00000060
        /*0888*/ 	.short	0x010a
        /*088a*/ 	.byte	0xff
	.zero		1


	//   ....[121]....
        /*088c*/ 	.word	0x00009c00
        /*0890*/ 	.word	0x00000006
        /*0894*/ 	.word	0x00000060
        /*0898*/ 	.short	0x010a
        /*089a*/ 	.byte	0xff
	.zero		1


	//   ....[122]....
        /*089c*/ 	.word	0x00009c50
        /*08a0*/ 	.word	0x00000002
        /*08a4*/ 	.word	0x00000060
        /*08a8*/ 	.short	0x010a
        /*08aa*/ 	.byte	0xff
	.zero		1


	//----- nvinfo : EIATTR_NUM_MBARRIERS
	.align		4
.L_47:
        /*08ac*/ 	.byte	0x03, 0x38
        /*08ae*/ 	.short	0x001c


	//----- nvinfo : EIATTR_EXIT_INSTR_OFFSETS
	.align		4
        /*08b0*/ 	.byte	0x04, 0x1c
        /*08b2*/ 	.short	(.L_49 - .L_48)


	//   ....[0]....
.L_48:
        /*08b4*/ 	.word	0x00002b10


	//   ....[1]....
        /*08b8*/ 	.word	0x00002da0


	//   ....[2]....
        /*08bc*/ 	.word	0x00002e00


	//   ....[3]....
        /*08c0*/ 	.word	0x00003c10


	//   ....[4]....
        /*08c4*/ 	.word	0x00004d70


	//   ....[5]....
        /*08c8*/ 	.word	0x00004db0


	//   ....[6]....
        /*08cc*/ 	.word	0x00009070


	//   ....[7]....
        /*08d0*/ 	.word	0x000090f0


	//   ....[8]....
        /*08d4*/ 	.word	0x00009120


	//   ....[9]....
        /*08d8*/ 	.word	0x00009190


	//----- nvinfo : EIATTR_MAX_THREADS
	.align		4
.L_49:
        /*08dc*/ 	.byte	0x04, 0x05
        /*08de*/ 	.short	(.L_51 - .L_50)
.L_50:
        /*08e0*/ 	.word	0x00000100
        /*08e4*/ 	.word	0x00000001
        /*08e8*/ 	.word	0x00000001


	//----- nvinfo : EIATTR_CRS_STACK_SIZE
	.align		4
.L_51:
        /*08ec*/ 	.byte	0x04, 0x1e
        /*08ee*/ 	.short	(.L_53 - .L_52)
.L_52:
        /*08f0*/ 	.word	0x00000000


	//----- nvinfo : EIATTR_CBANK_PARAM_SIZE
	.align		4
.L_53:
        /*08f4*/ 	.byte	0x03, 0x19
        /*08f6*/ 	.short	0x0800


	//----- nvinfo : EIATTR_PARAM_CBANK
	.align		4
        /*08f8*/ 	.byte	0x04, 0x0a
        /*08fa*/ 	.short	(.L_55 - .L_54)
	.align		4
.L_54:
        /*08fc*/ 	.word	index@(.nv.constant0._ZN7cutlass13device_kernelINS_4conv6kernel13ConvUniversalINS1_16ConvProblemShapeILNS1_8OperatorE1ELi2EEENS1_10collective14CollectiveConvINS1_47MainloopSm100TmaUmmaWarpSpecializedImplicitGemmILS5_1ELi6ELi2ELi1ELi2EN4cute5tupleIJNSA_1CILi1EEESD_SD_EEEEENSB_IJNSC_ILi128EEESG_NSB_IJNSC_ILi64EEEEEEEEENS_10bfloat16_tESK_NSA_8TiledMMAINSA_8MMA_AtomIJNSA_20SM100_MMA_F16BF16_SSISK_SK_fLi128ELi128ELNSA_4UMMA5MajorE0ELSP_1ELNSO_7ScaleInE0ELSQ_0EEEEEENSA_6LayoutISE_NSB_IJNSC_ILi0EEESU_SU_EEEEENSB_IJNSA_10UnderscoreESX_SX_EEEEENS7_6detail27Sm100ImplicitGemmTileTraitsINSA_20SM90_TMA_LOAD_IM2COLENSA_14ComposedLayoutINSA_7SwizzleILi3ELi4ELi3EEENSA_18smem_ptr_flag_bitsILi16EEENST_INSB_IJNSC_ILi8EEESH_EEENSB_IJSH_SD_EEEEEEEvEENS11_INSA_13SM90_TMA_LOADENS13_IS15_S17_NST_INSB_IJSH_S18_EEENSB_IJSD_SH_EEEEEEEvEEEENS_8epilogue10collective18CollectiveEpilogueINS1L_23Sm100TmaWarpSpecializedILi4ELi2ELi32ELb1ELb0EEEJSJ_NSB_IJNST_ISG_SD_EENST_INSC_ILi32EEESD_EEEEESK_NSB_IJNSB_IJlllEEESD_SU_EEESK_S1V_NS1L_6fusion15FusionCallbacksIS1P_NS1W_17LinearCombinationISK_fSK_fLNS_15FloatRoundStyleE2EEESJ_S1T_JEEENSA_5SM1004TMEM4LOAD26SM100_TMEM_LOAD_32dp32b32xES12_NS13_INS14_ILi2ELi4ELi3EEES17_NST_INSB_IJS18_S1R_EEENSB_IJS1R_SD_EEEEEEENSA_39AutoVectorizingCopyWithAssumedAlignmentILi128EEENSA_21SM90_TMA_STORE_IM2COLES2A_S2C_S2C_EEEvvEEEEvNT_6ParamsE)
        /*0900*/ 	.short	0x0380
        /*0902*/ 	.short	0x0800


	//----- nvinfo : EIATTR_SW_WAR
	.align		4
.L_55:
        /*0904*/ 	.byte	0x04, 0x36
        /*0906*/ 	.short	(.L_57 - .L_56)
.L_56:
        /*0908*/ 	.word	0x00000008
.L_57:


//--------------------- .nv.callgraph             --------------------------
	.section	.nv.callgraph,"",@"SHT_CUDA_CALLGRAPH"
	.align	4
	.sectionentsize	8
	.align		4
        /*0000*/ 	.word	0x00000000
	.align		4
        /*0004*/ 	.word	0xffffffff
	.align		4
        /*0008*/ 	.word	index@(_ZN7cutlass13device_kernelINS_4conv6kernel13ConvUniversalINS1_16ConvProblemShapeILNS1_8OperatorE1ELi2EEENS1_10collective14CollectiveConvINS1_47MainloopSm100TmaUmmaWarpSpecializedImplicitGemmILS5_1ELi6ELi2ELi1ELi2EN4cute5tupleIJNSA_1CILi1EEESD_SD_EEEEENSB_IJNSC_ILi128EEESG_NSB_IJNSC_ILi64EEEEEEEEENS_10bfloat16_tESK_NSA_8TiledMMAINSA_8MMA_AtomIJNSA_20SM100_MMA_F16BF16_SSISK_SK_fLi128ELi128ELNSA_4UMMA5MajorE0ELSP_1ELNSO_7ScaleInE0ELSQ_0EEEEEENSA_6LayoutISE_NSB_IJNSC_ILi0EEESU_SU_EEEEENSB_IJNSA_10UnderscoreESX_SX_EEEEENS7_6detail27Sm100ImplicitGemmTileTraitsINSA_20SM90_TMA_LOAD_IM2COLENSA_14ComposedLayoutINSA_7SwizzleILi3ELi4ELi3EEENSA_18smem_ptr_flag_bitsILi16EEENST_INSB_IJNSC_ILi8EEESH_EEENSB_IJSH_SD_EEEEEEEvEENS11_INSA_13SM90_TMA_LOADENS13_IS15_S17_NST_INSB_IJSH_S18_EEENSB_IJSD_SH_EEEEEEEvEEEENS_8epilogue10collective18CollectiveEpilogueINS1L_23Sm100TmaWarpSpecializedILi4ELi2ELi32ELb1ELb0EEEJSJ_NSB_IJNST_ISG_SD_EENST_INSC_ILi32EEESD_EEEEESK_NSB_IJNSB_IJlllEEESD_SU_EEESK_S1V_NS1L_6fusion15FusionCallbacksIS1P_NS1W_17LinearCombinationISK_fSK_fLNS_15FloatRoundStyleE2EEESJ_S1T_JEEENSA_5SM1004TMEM4LOAD26SM100_TMEM_LOAD_32dp32b32xES12_NS13_INS14_ILi2ELi4ELi3EEES17_NST_INSB_IJS18_S1R_EEENSB_IJS1R_SD_EEEEEEENSA_39AutoVectorizingCopyWithAssumedAlignmentILi128EEENSA_21SM90_TMA_STORE_IM2COLES2A_S2C_S2C_EEEvvEEEEvNT_6ParamsE)
	.align		4
        /*000c*/ 	.word	index@(__assertfail)
	.align		4
        /*0010*/ 	.word	0x00000000
	.align		4
        /*0014*/ 	.word	0xfffffffe
	.align		4
        /*0018*/ 	.word	0x00000000
	.align		4
        /*001c*/ 	.word	0xfffffffd
	.align		4
        /*0020*/ 	.word	0x00000000
	.align		4
        /*0024*/ 	.word	0xfffffffc


//--------------------- .nv.constant4             --------------------------
	.section	.nv.constant4,"a",@progbits
	.align	8
	.align		8
.nv.constant4:
        /*0000*/ 	.dword	__assertfail
	.align		8
        /*0008*/ 	.dword	__unnamed_1
	.align		8
        /*0010*/ 	.dword	__unnamed_2
	.align		8
        /*0018*/ 	.dword	_ZN39_INTERNAL_b8fb8d3f_4_k_cu_9cbe266e_40834cuda3std3__45__cpo5beginE
	.align		8
        /*0020*/ 	.dword	_ZN39_INTERNAL_b8fb8d3f_4_k_cu_9cbe266e_40834cuda3std3__45__cpo3endE
	.align		8
        /*0028*/ 	.dword	_ZN39_INTERNAL_b8fb8d3f_4_k_cu_9cbe266e_40834cuda3std3__45__cpo6cbeginE
	.align		8
        /*0030*/ 	.dword	_ZN39_INTERNAL_b8fb8d3f_4_k_cu_9cbe266e_40834cuda3std3__45__cpo4cendE
	.align		8
        /*0038*/ 	.dword	_ZN39_INTERNAL_b8fb8d3f_4_k_cu_9cbe266e_40834cuda3std3__441_GLOBAL__N__b8fb8d3f_4_k_cu_9cbe266e_40836ignoreE
	.align		8
        /*0040*/ 	.dword	_ZN39_INTERNAL_b8fb8d3f_4_k_cu_9cbe266e_40834cuda3std3__419piecewise_constructE
	.align		8
        /*0048*/ 	.dword	_ZN39_INTERNAL_b8fb8d3f_4_k_cu_9cbe266e_40834cuda3std3__48in_placeE
	.align		8
        /*0050*/ 	.dword	_ZN39_INTERNAL_b8fb8d3f_4_k_cu_9cbe266e_40834cuda3std6ranges3__45__cpo4swapE
	.align		8
        /*0058*/ 	.dword	_ZN39_INTERNAL_b8fb8d3f_4_k_cu_9cbe266e_40834cuda3std6ranges3__45__cpo9iter_moveE
	.align		8
        /*0060*/ 	.dword	_ZN39_INTERNAL_b8fb8d3f_4_k_cu_9cbe266e_40834cute7productE
	.align		8
        /*0068*/ 	.dword	_ZN39_INTERNAL_b8fb8d3f_4_k_cu_9cbe266e_40834cute1_E
	.align		8
        /*0070*/ 	.dword	$str$27
	.align		8
        /*0078*/ 	.dword	$str$28
	.align		8
        /*0080*/ 	.dword	$str$29
	.align		8
        /*0088*/ 	.dword	$str$30


//--------------------- .text._ZN7cutlass13device_kernelINS_4conv6kernel13ConvUniversalINS1_16ConvProblemShapeILNS1_8OperatorE1ELi2EEENS1_10collective14CollectiveConvINS1_47MainloopSm100TmaUmmaWarpSpecializedImplicitGemmILS5_1ELi6ELi2ELi1ELi2EN4cute5tupleIJNSA_1CILi1EEESD_SD_EEEEENSB_IJNSC_ILi128EEESG_NSB_IJNSC_ILi64EEEEEEEEENS_10bfloat16_tESK_NSA_8TiledMMAINSA_8MMA_AtomIJNSA_20SM100_MMA_F16BF16_SSISK_SK_fLi128ELi128ELNSA_4UMMA5MajorE0ELSP_1ELNSO_7ScaleInE0ELSQ_0EEEEEENSA_6LayoutISE_NSB_IJNSC_ILi0EEESU_SU_EEEEENSB_IJNSA_10UnderscoreESX_SX_EEEEENS7_6detail27Sm100ImplicitGemmTileTraitsINSA_20SM90_TMA_LOAD_IM2COLENSA_14ComposedLayoutINSA_7SwizzleILi3ELi4ELi3EEENSA_18smem_ptr_flag_bitsILi16EEENST_INSB_IJNSC_ILi8EEESH_EEENSB_IJSH_SD_EEEEEEEvEENS11_INSA_13SM90_TMA_LOADENS13_IS15_S17_NST_INSB_IJSH_S18_EEENSB_IJSD_SH_EEEEEEEvEEEENS_8epilogue10collective18CollectiveEpilogueINS1L_23Sm100TmaWarpSpecializedILi4ELi2ELi32ELb1ELb0EEEJSJ_NSB_IJNST_ISG_SD_EENST_INSC_ILi32EEESD_EEEEESK_NSB_IJNSB_IJlllEEESD_SU_EEESK_S1V_NS1L_6fusion15FusionCallbacksIS1P_NS1W_17LinearCombinationISK_fSK_fLNS_15FloatRoundStyleE2EEESJ_S1T_JEEENSA_5SM1004TMEM4LOAD26SM100_TMEM_LOAD_32dp32b32xES12_NS13_INS14_ILi2ELi4ELi3EEES17_NST_INSB_IJS18_S1R_EEENSB_IJS1R_SD_EEEEEEENSA_39AutoVectorizingCopyWithAssumedAlignmentILi128EEENSA_21SM90_TMA_STORE_IM2COLES2A_S2C_S2C_EEEvvEEEEvNT_6ParamsE --------------------------
	.section	.text._ZN7cutlass13device_kernelINS_4conv6kernel13ConvUniversalINS1_16ConvProblemShapeILNS1_8OperatorE1ELi2EEENS1_10collective14CollectiveConvINS1_47MainloopSm100TmaUmmaWarpSpecializedImplicitGemmILS5_1ELi6ELi2ELi1ELi2EN4cute5tupleIJNSA_1CILi1EEESD_SD_EEEEENSB_IJNSC_ILi128EEESG_NSB_IJNSC_ILi64EEEEEEEEENS_10bfloat16_tESK_NSA_8TiledMMAINSA_8MMA_AtomIJNSA_20SM100_MMA_F16BF16_SSISK_SK_fLi128ELi128ELNSA_4UMMA5MajorE0ELSP_1ELNSO_7ScaleInE0ELSQ_0EEEEEENSA_6LayoutISE_NSB_IJNSC_ILi0EEESU_SU_EEEEENSB_IJNSA_10UnderscoreESX_SX_EEEEENS7_6detail27Sm100ImplicitGemmTileTraitsINSA_20SM90_TMA_LOAD_IM2COLENSA_14ComposedLayoutINSA_7SwizzleILi3ELi4ELi3EEENSA_18smem_ptr_flag_bitsILi16EEENST_INSB_IJNSC_ILi8EEESH_EEENSB_IJSH_SD_EEEEEEEvEENS11_INSA_13SM90_TMA_LOADENS13_IS15_S17_NST_INSB_IJSH_S18_EEENSB_IJSD_SH_EEEEEEEvEEEENS_8epilogue10collective18CollectiveEpilogueINS1L_23Sm100TmaWarpSpecializedILi4ELi2ELi32ELb1ELb0EEEJSJ_NSB_IJNST_ISG_SD_EENST_INSC_ILi32EEESD_EEEEESK_NSB_IJNSB_IJlllEEESD_SU_EEESK_S1V_NS1L_6fusion15FusionCallbacksIS1P_NS1W_17LinearCombinationISK_fSK_fLNS_15FloatRoundStyleE2EEESJ_S1T_JEEENSA_5SM1004TMEM4LOAD26SM100_TMEM_LOAD_32dp32b32xES12_NS13_INS14_ILi2ELi4ELi3EEES17_NST_INSB_IJS18_S1R_EEENSB_IJS1R_SD_EEEEEEENSA_39AutoVectorizingCopyWithAssumedAlignmentILi128EEENSA_21SM90_TMA_STORE_IM2COLES2A_S2C_S2C_EEEvvEEEEvNT_6ParamsE,"ax",@progbits
	.align	128
.text._ZN7cutlass13device_kernelINS_4conv6kernel13ConvUniversalINS1_16ConvProblemShapeILNS1_8OperatorE1ELi2EEENS1_10collective14CollectiveConvINS1_47MainloopSm100TmaUmmaWarpSpecializedImplicitGemmILS5_1ELi6ELi2ELi1ELi2EN4cute5tupleIJNSA_1CILi1EEESD_SD_EEEEENSB_IJNSC_ILi128EEESG_NSB_IJNSC_ILi64EEEEEEEEENS_10bfloat16_tESK_NSA_8TiledMMAINSA_8MMA_AtomIJNSA_20SM100_MMA_F16BF16_SSISK_SK_fLi128ELi128ELNSA_4UMMA5MajorE0ELSP_1ELNSO_7ScaleInE0ELSQ_0EEEEEENSA_6LayoutISE_NSB_IJNSC_ILi0EEESU_SU_EEEEENSB_IJNSA_10UnderscoreESX_SX_EEEEENS7_6detail27Sm100ImplicitGemmTileTraitsINSA_20SM90_TMA_LOAD_IM2COLENSA_14ComposedLayoutINSA_7SwizzleILi3ELi4ELi3EEENSA_18smem_ptr_flag_bitsILi16EEENST_INSB_IJNSC_ILi8EEESH_EEENSB_IJSH_SD_EEEEEEEvEENS11_INSA_13SM90_TMA_LOADENS13_IS15_S17_NST_INSB_IJSH_S18_EEENSB_IJSD_SH_EEEEEEEvEEEENS_8epilogue10collective18CollectiveEpilogueINS1L_23Sm100TmaWarpSpecializedILi4ELi2ELi32ELb1ELb0EEEJSJ_NSB_IJNST_ISG_SD_EENST_INSC_ILi32EEESD_EEEEESK_NSB_IJNSB_IJlllEEESD_SU_EEESK_S1V_NS1L_6fusion15FusionCallbacksIS1P_NS1W_17LinearCombinationISK_fSK_fLNS_15FloatRoundStyleE2EEESJ_S1T_JEEENSA_5SM1004TMEM4LOAD26SM100_TMEM_LOAD_32dp32b32xES12_NS13_INS14_ILi2ELi4ELi3EEES17_NST_INSB_IJS18_S1R_EEENSB_IJS1R_SD_EEEEEEENSA_39AutoVectorizingCopyWithAssumedAlignmentILi128EEENSA_21SM90_TMA_STORE_IM2COLES2A_S2C_S2C_EEEvvEEEEvNT_6ParamsE:
        .type           _ZN7cutlass13device_kernelINS_4conv6kernel13ConvUniversalINS1_16ConvProblemShapeILNS1_8OperatorE1ELi2EEENS1_10collective14CollectiveConvINS1_47MainloopSm100TmaUmmaWarpSpecializedImplicitGemmILS5_1ELi6ELi2ELi1ELi2EN4cute5tupleIJNSA_1CILi1EEESD_SD_EEEEENSB_IJNSC_ILi128EEESG_NSB_IJNSC_ILi64EEEEEEEEENS_10bfloat16_tESK_NSA_8TiledMMAINSA_8MMA_AtomIJNSA_20SM100_MMA_F16BF16_SSISK_SK_fLi128ELi128ELNSA_4UMMA5MajorE0ELSP_1ELNSO_7ScaleInE0ELSQ_0EEEEEENSA_6LayoutISE_NSB_IJNSC_ILi0EEESU_SU_EEEEENSB_IJNSA_10UnderscoreESX_SX_EEEEENS7_6detail27Sm100ImplicitGemmTileTraitsINSA_20SM90_TMA_LOAD_IM2COLENSA_14ComposedLayoutINSA_7SwizzleILi3ELi4ELi3EEENSA_18smem_ptr_flag_bitsILi16EEENST_INSB_IJNSC_ILi8EEESH_EEENSB_IJSH_SD_EEEEEEEvEENS11_INSA_13SM90_TMA_LOADENS13_IS15_S17_NST_INSB_IJSH_S18_EEENSB_IJSD_SH_EEEEEEEvEEEENS_8epilogue10collective18CollectiveEpilogueINS1L_23Sm100TmaWarpSpecializedILi4ELi2ELi32ELb1ELb0EEEJSJ_NSB_IJNST_ISG_SD_EENST_INSC_ILi32EEESD_EEEEESK_NSB_IJNSB_IJlllEEESD_SU_EEESK_S1V_NS1L_6fusion15FusionCallbacksIS1P_NS1W_17LinearCombinationISK_fSK_fLNS_15FloatRoundStyleE2EEESJ_S1T_JEEENSA_5SM1004TMEM4LOAD26SM100_TMEM_LOAD_32dp32b32xES12_NS13_INS14_ILi2ELi4ELi3EEES17_NST_INSB_IJS18_S1R_EEENSB_IJS1R_SD_EEEEEEENSA_39AutoVectorizingCopyWithAssumedAlignmentILi128EEENSA_21SM90_TMA_STORE_IM2COLES2A_S2C_S2C_EEEvvEEEEvNT_6ParamsE,@function
        .size           _ZN7cutlass13device_kernelINS_4conv6kernel13ConvUniversalINS1_16ConvProblemShapeILNS1_8OperatorE1ELi2EEENS1_10collective14CollectiveConvINS1_47MainloopSm100TmaUmmaWarpSpecializedImplicitGemmILS5_1ELi6ELi2ELi1ELi2EN4cute5tupleIJNSA_1CILi1EEESD_SD_EEEEENSB_IJNSC_ILi128EEESG_NSB_IJNSC_ILi64EEEEEEEEENS_10bfloat16_tESK_NSA_8TiledMMAINSA_8MMA_AtomIJNSA_20SM100_MMA_F16BF16_SSISK_SK_fLi128ELi128ELNSA_4UMMA5MajorE0ELSP_1ELNSO_7ScaleInE0ELSQ_0EEEEEENSA_6LayoutISE_NSB_IJNSC_ILi0EEESU_SU_EEEEENSB_IJNSA_10UnderscoreESX_SX_EEEEENS7_6detail27Sm100ImplicitGemmTileTraitsINSA_20SM90_TMA_LOAD_IM2COLENSA_14ComposedLayoutINSA_7SwizzleILi3ELi4ELi3EEENSA_18smem_ptr_flag_bitsILi16EEENST_INSB_IJNSC_ILi8EEESH_EEENSB_IJSH_SD_EEEEEEEvEENS11_INSA_13SM90_TMA_LOADENS13_IS15_S17_NST_INSB_IJSH_S18_EEENSB_IJSD_SH_EEEEEEEvEEEENS_8epilogue10collective18CollectiveEpilogueINS1L_23Sm100TmaWarpSpecializedILi4ELi2ELi32ELb1ELb0EEEJSJ_NSB_IJNST_ISG_SD_EENST_INSC_ILi32EEESD_EEEEESK_NSB_IJNSB_IJlllEEESD_SU_EEESK_S1V_NS1L_6fusion15FusionCallbacksIS1P_NS1W_17LinearCombinationISK_fSK_fLNS_15FloatRoundStyleE2EEESJ_S1T_JEEENSA_5SM1004TMEM4LOAD26SM100_TMEM_LOAD_32dp32b32xES12_NS13_INS14_ILi2ELi4ELi3EEES17_NST_INSB_IJS18_S1R_EEENSB_IJS1R_SD_EEEEEEENSA_39AutoVectorizingCopyWithAssumedAlignmentILi128EEENSA_21SM90_TMA_STORE_IM2COLES2A_S2C_S2C_EEEvvEEEEvNT_6ParamsE,(.L_x_172 - _ZN7cutlass13device_kernelINS_4conv6kernel13ConvUniversalINS1_16ConvProblemShapeILNS1_8OperatorE1ELi2EEENS1_10collective14CollectiveConvINS1_47MainloopSm100TmaUmmaWarpSpecializedImplicitGemmILS5_1ELi6ELi2ELi1ELi2EN4cute5tupleIJNSA_1CILi1EEESD_SD_EEEEENSB_IJNSC_ILi128EEESG_NSB_IJNSC_ILi64EEEEEEEEENS_10bfloat16_tESK_NSA_8TiledMMAINSA_8MMA_AtomIJNSA_20SM100_MMA_F16BF16_SSISK_SK_fLi128ELi128ELNSA_4UMMA5MajorE0ELSP_1ELNSO_7ScaleInE0ELSQ_0EEEEEENSA_6LayoutISE_NSB_IJNSC_ILi0EEESU_SU_EEEEENSB_IJNSA_10UnderscoreESX_SX_EEEEENS7_6detail27Sm100ImplicitGemmTileTraitsINSA_20SM90_TMA_LOAD_IM2COLENSA_14ComposedLayoutINSA_7SwizzleILi3ELi4ELi3EEENSA_18smem_ptr_flag_bitsILi16EEENST_INSB_IJNSC_ILi8EEESH_EEENSB_IJSH_SD_EEEEEEEvEENS11_INSA_13SM90_TMA_LOADENS13_IS15_S17_NST_INSB_IJSH_S18_EEENSB_IJSD_SH_EEEEEEEvEEEENS_8epilogue10collective18CollectiveEpilogueINS1L_23Sm100TmaWarpSpecializedILi4ELi2ELi32ELb1ELb0EEEJSJ_NSB_IJNST_ISG_SD_EENST_INSC_ILi32EEESD_EEEEESK_NSB_IJNSB_IJlllEEESD_SU_EEESK_S1V_NS1L_6fusion15FusionCallbacksIS1P_NS1W_17LinearCombinationISK_fSK_fLNS_15FloatRoundStyleE2EEESJ_S1T_JEEENSA_5SM1004TMEM4LOAD26SM100_TMEM_LOAD_32dp32b32xES12_NS13_INS14_ILi2ELi4ELi3EEES17_NST_INSB_IJS18_S1R_EEENSB_IJS1R_SD_EEEEEEENSA_39AutoVectorizingCopyWithAssumedAlignmentILi128EEENSA_21SM90_TMA_STORE_IM2COLES2A_S2C_S2C_EEEvvEEEEvNT_6ParamsE)
        .other          _ZN7cutlass13device_kernelINS_4conv6kernel13ConvUniversalINS1_16ConvProblemShapeILNS1_8OperatorE1ELi2EEENS1_10collective14CollectiveConvINS1_47MainloopSm100TmaUmmaWarpSpecializedImplicitGemmILS5_1ELi6ELi2ELi1ELi2EN4cute5tupleIJNSA_1CILi1EEESD_SD_EEEEENSB_IJNSC_ILi128EEESG_NSB_IJNSC_ILi64EEEEEEEEENS_10bfloat16_tESK_NSA_8TiledMMAINSA_8MMA_AtomIJNSA_20SM100_MMA_F16BF16_SSISK_SK_fLi128ELi128ELNSA_4UMMA5MajorE0ELSP_1ELNSO_7ScaleInE0ELSQ_0EEEEEENSA_6LayoutISE_NSB_IJNSC_ILi0EEESU_SU_EEEEENSB_IJNSA_10UnderscoreESX_SX_EEEEENS7_6detail27Sm100ImplicitGemmTileTraitsINSA_20SM90_TMA_LOAD_IM2COLENSA_14ComposedLayoutINSA_7SwizzleILi3ELi4ELi3EEENSA_18smem_ptr_flag_bitsILi16EEENST_INSB_IJNSC_ILi8EEESH_EEENSB_IJSH_SD_EEEEEEEvEENS11_INSA_13SM90_TMA_LOADENS13_IS15_S17_NST_INSB_IJSH_S18_EEENSB_IJSD_SH_EEEEEEEvEEEENS_8epilogue10collective18CollectiveEpilogueINS1L_23Sm100TmaWarpSpecializedILi4ELi2ELi32ELb1ELb0EEEJSJ_NSB_IJNST_ISG_SD_EENST_INSC_ILi32EEESD_EEEEESK_NSB_IJNSB_IJlllEEESD_SU_EEESK_S1V_NS1L_6fusion15FusionCallbacksIS1P_NS1W_17LinearCombinationISK_fSK_fLNS_15FloatRoundStyleE2EEESJ_S1T_JEEENSA_5SM1004TMEM4LOAD26SM100_TMEM_LOAD_32dp32b32xES12_NS13_INS14_ILi2ELi4ELi3EEES17_NST_INSB_IJS18_S1R_EEENSB_IJS1R_SD_EEEEEEENSA_39AutoVectorizingCopyWithAssumedAlignmentILi128EEENSA_21SM90_TMA_STORE_IM2COLES2A_S2C_S2C_EEEvvEEEEvNT_6ParamsE,@"STO_CUDA_ENTRY STV_DEFAULT"
_ZN7cutlass13device_kernelINS_4conv6kernel13ConvUniversalINS1_16ConvProblemShapeILNS1_8OperatorE1ELi2EEENS1_10collective14CollectiveConvINS1_47MainloopSm100TmaUmmaWarpSpecializedImplicitGemmILS5_1ELi6ELi2ELi1ELi2EN4cute5tupleIJNSA_1CILi1EEESD_SD_EEEEENSB_IJNSC_ILi128EEESG_NSB_IJNSC_ILi64EEEEEEEEENS_10bfloat16_tESK_NSA_8TiledMMAINSA_8MMA_AtomIJNSA_20SM100_MMA_F16BF16_SSISK_SK_fLi128ELi128ELNSA_4UMMA5MajorE0ELSP_1ELNSO_7ScaleInE0ELSQ_0EEEEEENSA_6LayoutISE_NSB_IJNSC_ILi0EEESU_SU_EEEEENSB_IJNSA_10UnderscoreESX_SX_EEEEENS7_6detail27Sm100ImplicitGemmTileTraitsINSA_20SM90_TMA_LOAD_IM2COLENSA_14ComposedLayoutINSA_7SwizzleILi3ELi4ELi3EEENSA_18smem_ptr_flag_bitsILi16EEENST_INSB_IJNSC_ILi8EEESH_EEENSB_IJSH_SD_EEEEEEEvEENS11_INSA_13SM90_TMA_LOADENS13_IS15_S17_NST_INSB_IJSH_S18_EEENSB_IJSD_SH_EEEEEEEvEEEENS_8epilogue10collective18CollectiveEpilogueINS1L_23Sm100TmaWarpSpecializedILi4ELi2ELi32ELb1ELb0EEEJSJ_NSB_IJNST_ISG_SD_EENST_INSC_ILi32EEESD_EEEEESK_NSB_IJNSB_IJlllEEESD_SU_EEESK_S1V_NS1L_6fusion15FusionCallbacksIS1P_NS1W_17LinearCombinationISK_fSK_fLNS_15FloatRoundStyleE2EEESJ_S1T_JEEENSA_5SM1004TMEM4LOAD26SM100_TMEM_LOAD_32dp32b32xES12_NS13_INS14_ILi2ELi4ELi3EEES17_NST_INSB_IJS18_S1R_EEENSB_IJS1R_SD_EEEEEEENSA_39AutoVectorizingCopyWithAssumedAlignmentILi128EEENSA_21SM90_TMA_STORE_IM2COLES2A_S2C_S2C_EEEvvEEEEvNT_6ParamsE:
[----:B------:R-:W1:Y:S01]  /*0000*/  LDC R1, c[0x0][0x37c] ;  /* 0x0000df00ff017b82 */ /* 0x000e620000000800 */
[----:B------:R-:W2:Y:S01]  /*0010*/  S2R R101, SR_TID.X ;  /* 0x0000000000657919 */ /* 0x000ea20000002100 */
[----:B------:R-:W3:Y:S01]  /*0020*/  LDCU.64 UR4, c[0x0][0x890] ;  /* 0x00011200ff0477ac */ /* 0x000ee20008000a00 */
[----:B-1----:R-:W-:Y:S01]  /*0030*/  VIADD R1, R1, 0xfffffff8 ;  /* 0xfffffff801017836 */ /* 0x002fe20000000000 */
[----:B------:R-:W-:Y:S02]  /*0040*/  PRMT R92, RZ, 0x7610, R92 ;  /* 0x00007610ff5c7816 */ /* 0x000fe4000000005c */
[----:B------:R-:W-:Y:S01]  /*0050*/  ELECT P5, URZ, PT ;  /* 0x0000000000ff782f */ /* 0x000fe200038a0000 */
[----:B------:R-:W1:Y:S01]  /*0060*/  LDCU.64 UR48, c[0x0][0x358] ;  /* 0x00006b00ff3077ac */ /* 0x000e620008000a00 */
[----:B---3--:R-:W-:-:S04]  /*0070*/  UISETP.NE.U32.AND UP0, UPT, UR4, URZ, UPT ;  /* 0x000000ff0400728c */ /* 0x008fc8000bf05070 */
[----:B------:R-:W-:Y:S01]  /*0080*/  UISETP.NE.AND.EX UP0, UPT, UR5, URZ, UPT, UP0 ;  /* 0x000000ff0500728c */ /* 0x000fe2000bf05300 */
[----:B--2---:R-:W-:-:S05]  /*0090*/  SHF.R.U32.HI R103, RZ, 0x5, R101 ;  /* 0x00000005ff677819 */ /* 0x004fca0000011665 */
[----:B------:R-:W2:Y:S02]  /*00a0*/  SHFL.IDX PT, R0, R103, RZ, 0x1f ;  /* 0x00001fff67007589 */ /* 0x000ea400000e0000 */
[----:B--2---:R-:W-:Y:S01]  /*00b0*/  R2UR UR8, R0 ;  /* 0x00000000000872ca */ /* 0x004fe200000e0000 */
[----:B-1----:R-:W-:-:S14]  /*00c0*/  BRA.U UP0, `(.L_x_0) ;  /* 0x00000001002c7547 */ /* 0x002fdc000b800000 */
[----:B------:R-:W1:Y:S02]  /*00d0*/  LDCU.64 UR6, c[0x0][0x888] ;  /* 0x00011100ff0677ac */ /* 0x000e640008000a00 */
[----:B-1----:R-:W-:-:S04]  /*00e0*/  UISETP.NE.U32.AND UP0, UPT, UR6, URZ, UPT ;  /* 0x000000ff0600728c */ /* 0x002fc8000bf05070 */
[----:B------:R-:W-:-:S09]  /*00f0*/  UISETP.NE.AND.EX UP0, UPT, UR7, URZ, UPT, UP0 ;  /* 0x000000ff0700728c */ /* 0x000fd2000bf05300 */
[----:B------:R-:W-:Y:S05]  /*0100*/  BRA.U !UP0, `(.L_x_1) ;  /* 0x0000000108107547 */ /* 0x000fea000b800000 */
[----:B------:R-:W1:Y:S02]  /*0110*/  LDC.64 R2, c[0x0][0x888] ;  /* 0x00022200ff027b82 */ /* 0x000e640000000a00 */
[----:B-1----:R1:W5:Y:S01]  /*0120*/  LDG.E R49, desc[UR48][R2.64] ;  /* 0x0000003002317981 */ /* 0x002362000c1e1900 */
[----:B------:R-:W-:Y:S01]  /*0130*/  HFMA2 R92, -RZ, RZ, 0, 5.9604644775390625e-08 ;  /* 0x00000001ff5c7431 */ /* 0x000fe200000001ff */
[----:B------:R-:W-:Y:S05]  /*0140*/  BRA `(.L_x_0) ;  /* 0x00000000000c7947 */ /* 0x000fea0003800000 */
.L_x_1:
[----:B------:R-:W1:Y:S01]  /*0150*/  LDCU UR6, c[0x0][0x880] ;  /* 0x00011000ff0677ac */ /* 0x000e620008000800 */
[----:B------:R-:W-:Y:S01]  /*0160*/  HFMA2 R92, -RZ, RZ, 0, 5.9604644775390625e-08 ;  /* 0x00000001ff5c7431 */ /* 0x000fe200000001ff */
[----:B-1----:R-:W-:-:S07]  /*0170*/  MOV R49, UR6 ;  /* 0x0000000600317c02 */ /* 0x002fce0008000f00 */
.L_x_0:
[----:B------:R-:W2:Y:S02]  /*0180*/  LDCU.64 UR6, c[0x0][0x8b0] ;  /* 0x00011600ff0677ac */ /* 0x000ea40008000a00 */
[----:B--2---:R-:W-:-:S04]  /*0190*/  UISETP.NE.U32.AND UP0, UPT, UR6, URZ, UPT ;  /* 0x000000ff0600728c */ /* 0x004fc8000bf05070 */
[----:B------:R-:W-:-:S09]  /*01a0*/  UISETP.NE.AND.EX UP0, UPT, UR7, URZ, UPT, UP0 ;  /* 0x000000ff0700728c */ /* 0x000fd2000bf05300 */
[----:B------:R-:W-:Y:S05]  /*01b0*/  BRA.U UP0, `(.L_x_2) ;  /* 0x0000000100247547 */ /* 0x000fea000b800000 */
[----:B------:R-:W2:Y:S02]  /*01c0*/  LDCU.64 UR6, c[0x0][0x8a8] ;  /* 0x00011500ff0677ac */ /* 0x000ea40008000a00 */
[----:B--2---:R-:W-:-:S04]  /*01d0*/  UISETP.NE.U32.AND UP0, UPT, UR6, URZ, UPT ;  /* 0x000000ff0600728c */ /* 0x004fc8000bf05070 */
[----:B------:R-:W-:-:S09]  /*01e0*/  UISETP.NE.AND.EX UP0, UPT, UR7, URZ, UPT, UP0 ;  /* 0x000000ff0700728c */ /* 0x000fd2000bf05300 */
[----:B------:R-:W-:Y:S05]  /*01f0*/  BRA.U !UP0, `(.L_x_3) ;  /* 0x00000001080c7547 */ /* 0x000fea000b800000 */
[----:B-1----:R-:W1:Y:S02]  /*0200*/  LDC.64 R2, c[0x0][0x8a8] ;  /* 0x00022a00ff027b82 */ /* 0x002e640000000a00 */
[----:B-1----:R2:W5:Y:S01]  /*0210*/  LDG.E R47, desc[UR48][R2.64] ;  /* 0x00000030022f7981 */ /* 0x002562000c1e1900 */
[----:B------:R-:W-:Y:S05]  /*0220*/  BRA `(.L_x_2) ;  /* 0x0000000000087947 */ /* 0x000fea0003800000 */
.L_x_3:
[----:B------:R-:W2:Y:S02]  /*0230*/  LDCU UR6, c[0x0][0x8a0] ;  /* 0x00011400ff0677ac */ /* 0x000ea40008000800 */
[----:B--2---:R-:W-:Y:S02]  /*0240*/  MOV R47, UR6 ;  /* 0x00000006002f7c02 */ /* 0x004fe40008000f00 */
.L_x_2:
[----:B------:R-:W-:Y:S01]  /*0250*/  IMAD.U32 R0, RZ, RZ, UR8 ;  /* 0x00000008ff007e24 */ /* 0x000fe2000f8e00ff */
[----:B------:R-:W-:Y:S04]  /*0260*/  BSSY.RECONVERGENT B0, `(.L_x_4) ;  /* 0x000000c000007945 */ /* 0x000fe80003800200 */
[C---:B------:R-:W-:Y:S02]  /*0270*/  ISETP.NE.OR P1, PT, R0.reuse, 0x1, !P5 ;  /* 0x000000010000780c */ /* 0x040fe40006f25670 */
[----:B------:R-:W-:-:S11]  /*0280*/  ISETP.NE.OR P0, PT, R0, 0x3, !P5 ;  /* 0x000000030000780c */ /* 0x000fd60006f05670 */
[----:B------:R-:W-:Y:S05]  /*0290*/  @P1 BRA `(.L_x_5) ;  /* 0x0000000000201947 */ /* 0x000fea0003800000 */
[----:B------:R-:W3:Y:S02]  /*02a0*/  LDCU.64 UR6, c[0x0][0x348] ;  /* 0x00006900ff0677ac */ /* 0x000ee40008000a00 */
[----:B---3--:R-:W-:Y:S02]  /*02b0*/  UIADD3 UR10, UP1, UPT, UR6, 0x80, URZ ;  /* 0x00000080060a7890 */ /* 0x008fe4000ff3e0ff */
[----:B------:R-:W-:Y:S02]  /*02c0*/  UIADD3 UR6, UP0, UPT, UR6, 0x180, URZ ;  /* 0x0000018006067890 */ /* 0x000fe4000ff1e0ff */
[----:B------:R-:W-:Y:S02]  /*02d0*/  UIADD3.X UR11, UPT, UPT, URZ, UR7, URZ, UP1, !UPT ;  /* 0x00000007ff0b7290 */ /* 0x000fe40008ffe4ff */
[----:B------:R-:W-:-:S07]  /*02e0*/  UIADD3.X UR7, UPT, UPT, URZ, UR7, URZ, UP0, !UPT ;  /* 0x00000007ff077290 */ /* 0x000fce00087fe4ff */
[----:B------:R3:W-:Y:S02]  /*02f0*/  UTMACCTL.PF [UR10] ;  /* 0x000000000a0079b9 */ /* 0x0007e40008040000 */
[----:B------:R3:W-:Y:S02]  /*0300*/  UTMACCTL.PF [UR6] ;  /* 0x00000000060079b9 */ /* 0x0007e40008040000 */
[----:B---3--:R-:W-:Y:S01]  /*0310*/  NOP ;  /* 0x0000000000007918 */ /* 0x008fe20000000000 */
.L_x_5:
[----:B------:R-:W-:Y:S05]  /*0320*/  BSYNC.RECONVERGENT B0 ;  /* 0x0000000000007941 */ /* 0x000fea0003800200 */
.L_x_4:
[----:B------:R-:W-:Y:S04]  /*0330*/  BSSY.RECONVERGENT B0, `(.L_x_6) ;  /* 0x000000a000007945 */ /* 0x000fe80003800200 */
        /* <DEDUP_REMOVED lines=9> */
.L_x_7:
[----:B------:R-:W-:Y:S05]  /*03d0*/  BSYNC.RECONVERGENT B0 ;  /* 0x0000000000007941 */ /* 0x000fea0003800200 */
.L_x_6:
[----:B------:R-:W3:Y:S01]  /*03e0*/  LDCU.64 UR6, c[0x0][0x888] ;  /* 0x00011100ff0677ac */ /* 0x000ee20008000a00 */
[----:B------:R-:W-:Y:S02]  /*03f0*/  UISETP.EQ.U32.AND UP1, UPT, UR4, URZ, UPT ;  /* 0x000000ff0400728c */ /* 0x000fe4000bf22070 */
[----:B------:R-:W-:Y:S02]  /*0400*/  UPLOP3.LUT UP2, UPT, UPT, UPT, UPT, 0x80, 0x8 ;  /* 0x000000000008789c */ /* 0x000fe40003f4f070 */
[----:B---3--:R-:W-:-:S04]  /*0410*/  UISETP.NE.U32.AND UP0, UPT, UR6, URZ, UPT ;  /* 0x000000ff0600728c */ /* 0x008fc8000bf05070 */
[----:B------:R-:W-:-:S04]  /*0420*/  UISETP.NE.AND.EX UP0, UPT, UR7, URZ, UPT, UP0 ;  /* 0x000000ff0700728c */ /* 0x000fc8000bf05300 */
[----:B------:R-:W-:-:S04]  /*0430*/  UISETP.EQ.OR.EX UP3, UPT, UR5, URZ, !UP0, UP1 ;  /* 0x000000ff0500728c */ /* 0x000fc8000c762710 */
[----:B------:R-:W-:-:S05]  /*0440*/  UP2UR UR53, UPR, URZ, 0x8 ;  /* 0x00000008ff357883 */ /* 0x000fca0008000000 */
[----:B------:R-:W-:Y:S07]  /*0450*/  BRA.U !UP3, `(.L_x_8) ;  /* 0x000000010b207547 */ /* 0x000fee000b800000 */
[----:B------:R-:W-:Y:S01]  /*0460*/  UISETP.NE.U32.AND UP2, UPT, UR4, URZ, UPT ;  /* 0x000000ff0400728c */ /* 0x000fe2000bf45070 */
[----:B-----5:R-:W-:Y:S01]  /*0470*/  FSETP.NEU.AND P0, PT, R49, RZ, PT ;  /* 0x000000ff3100720b */ /* 0x020fe20003f0d000 */
[----:B------:R-:W-:Y:S02]  /*0480*/  USEL UR4, URZ, 0xffffffff, UP0 ;  /* 0xffffffffff047887 */ /* 0x000fe40008000000 */
[----:B------:R-:W-:-:S10]  /*0490*/  UISETP.NE.AND.EX UP2, UPT, UR5, URZ, UPT, UP2 ;  /* 0x000000ff0500728c */ /* 0x000fd4000bf45320 */
[----:B------:R-:W-:Y:S01]  /*04a0*/  VOTEU.ANY UP1, P0 ;  /* 0x0000000000ff7886 */ /* 0x000fe20000020100 */
[----:B------:R-:W-:-:S04]  /*04b0*/  @!UP2 USEL UR4, URZ, 0xffffffff, UP1 ;  /* 0xffffffffff04a887 */ /* 0x000fc80008800000 */
[----:B------:R-:W-:-:S04]  /*04c0*/  ULOP3.LUT UR4, UR4, 0x1, URZ, 0xc0, !UPT ;  /* 0x0000000104047892 */ /* 0x000fc8000f8ec0ff */
[----:B------:R-:W-:-:S11]  /*04d0*/  UISETP.NE.U32.AND UP2, UPT, UR4, 0x1, UPT ;  /* 0x000000010400788c */ /* 0x000fd6000bf45070 */
.L_x_8:
[----:B-12---:R-:W1:Y:S01]  /*04e0*/  SHFL.IDX PT, R2, R103, RZ, 0x1f ;  /* 0x00001fff67027589 */ /* 0x006e6200000e0000 */
[----:B------:R-:W-:-:S04]  /*04f0*/  UISETP.NE.AND UP1, UPT, UR8, 0x2, UPT ;  /* 0x000000020800788c */ /* 0x000fc8000bf25270 */
[----:B------:R-:W-:Y:S01]  /*0500*/  USEL UR6, URZ, 0x1, UP1 ;  /* 0x00000001ff067887 */ /* 0x000fe20008800000 */
[----:B-1----:R-:W-:-:S13]  /*0510*/  ISETP.NE.AND P0, PT, R2, RZ, PT ;  /* 0x000000ff0200720c */ /* 0x002fda0003f05270 */
[----:B------:R-:W-:Y:S05]  /*0520*/  @P0 BRA `(.L_x_9) ;  /* 0x0000000000580947 */ /* 0x000fea0003800000 */
[----:B------:R-:W1:Y:S01]  /*0530*/  S2UR UR5, SR_CgaCtaId ;  /* 0x00000000000579c3 */ /* 0x000e620000008800 */
[----:B------:R-:W-:Y:S01]  /*0540*/  UMOV UR7, 0x400 ;  /* 0x0000040000077882 */ /* 0x000fe20000000000 */
[----:B------:R-:W-:Y:S01]  /*0550*/  UMOV UR4, 0x1 ;  /* 0x0000000100047882 */ /* 0x000fe20000000000 */
[----:B------:R-:W-:Y:S01]  /*0560*/  ELECT P0, URZ, PT ;  /* 0x0000000000ff782f */ /* 0x000fe20003800000 */
[----:B------:R-:W-:-:S04]  /*0570*/  UIADD3 UR10, UPT, UPT, -UR4, 0x100000, URZ ;  /* 0x00100000040a7890 */ /* 0x000fc8000fffe1ff */
[----:B------:R-:W-:Y:S02]  /*0580*/  USHF.L.U32 UR11, UR10, 0xb, URZ ;  /* 0x0000000b0a0b7899 */ /* 0x000fe400080006ff */
[----:B------:R-:W-:Y:S02]  /*0590*/  USHF.L.U32 UR10, UR10, 0x1, URZ ;  /* 0x000000010a0a7899 */ /* 0x000fe400080006ff */
[----:B-1----:R-:W-:Y:S01]  /*05a0*/  ULEA UR5, UR5, UR7, 0x18 ;  /* 0x0000000705057291 */ /* 0x002fe2000f8ec0ff */
[----:B------:R-:W1:Y:S11]  /*05b0*/  FENCE.VIEW.ASYNC.S ;  /* 0x00000000000073c6 */ /* 0x000e760000000000 */
[----:B-1----:R1:W2:Y:S01]  /*05c0*/  SYNCS.EXCH.64 URZ, [UR5], UR10 ;  /* 0x0000000a05ff75b2 */ /* 0x0022a20008000100 */
[----:B------:R1:W3:Y:S01]  /*05d0*/  SYNCS.EXCH.64 URZ, [UR5+0x30], UR10 ;  /* 0x0000300a05ff75b2 */ /* 0x0002e20008000100 */
[----:B------:R1:W4:Y:S01]  /*05e0*/  SYNCS.EXCH.64 URZ, [UR5+0x8], UR10 ;  /* 0x0000080a05ff75b2 */ /* 0x0003220008000100 */
[----:B------:R1:W1:Y:S01]  /*05f0*/  SYNCS.EXCH.64 URZ, [UR5+0x38], UR10 ;  /* 0x0000380a05ff75b2 */ /* 0x0002620008000100 */
        /* <DEDUP_REMOVED lines=8> */
[----:B------:R-:W-:Y:S01]  /*0680*/  NOP ;  /* 0x0000000000007918 */ /* 0x000fe20000000000 */
.L_x_9:
[----:B------:R-:W2:Y:S01]  /*0690*/  SHFL.IDX PT, R2, R103, RZ, 0x1f ;  /* 0x00001fff67027589 */ /* 0x000ea200000e0000 */
[----:B------:R-:W-:Y:S01]  /*06a0*/  NOP ;  /* 0x0000000000007918 */ /* 0x000fe20000000000 */
[----:B--2---:R-:W-:-:S13]  /*06b0*/  ISETP.NE.AND P0, PT, R2, 0x1, PT ;  /* 0x000000010200780c */ /* 0x004fda0003f05270 */
[----:B------:R-:W-:Y:S05]  /*06c0*/  @P0 BRA `(.L_x_10) ;  /* 0x0000000000580947 */ /* 0x000fea0003800000 */
[----:B------:R-:W2:Y:S01]  /*06d0*/  S2UR UR7, SR_CgaCtaId ;  /* 0x00000000000779c3 */ /* 0x000ea20000008800 */
[----:B------:R-:W-:Y:S01]  /*06e0*/  UMOV UR9, 0x400 ;  /* 0x0000040000097882 */ /* 0x000fe20000000000 */
[----:B-1----:R-:W-:Y:S01]  /*06f0*/  UMOV UR5, 0x20 ;  /* 0x0000002000057882 */ /* 0x002fe20000000000 */
[----:B------:R-:W-:Y:S01]  /*0700*/  UMOV UR4, 0x80 ;  /* 0x0000008000047882 */ /* 0x000fe20000000000 */
[----:B------:R-:W-:-:S04]  /*0710*/  UIADD3 UR10, UPT, UPT, -UR5, 0x100000, URZ ;  /* 0x00100000050a7890 */ /* 0x000fc8000fffe1ff */
[----:B------:R-:W-:Y:S02]  /*0720*/  USHF.L.U32 UR11, UR10, 0xb, URZ ;  /* 0x0000000b0a0b7899 */ /* 0x000fe400080006ff */
[----:B------:R-:W-:Y:S02]  /*0730*/  USHF.L.U32 UR10, UR10, 0x1, URZ ;  /* 0x000000010a0a7899 */ /* 0x000fe400080006ff */
[----:B------:R-:W-:-:S04]  /*0740*/  UIADD3 UR4, UPT, UPT, -UR4, 0x100000, URZ ;  /* 0x0010000004047890 */ /* 0x000fc8000fffe1ff */
[----:B------:R-:W-:Y:S02]  /*0750*/  USHF.L.U32 UR5, UR4, 0xb, URZ ;  /* 0x0000000b04057899 */ /* 0x000fe400080006ff */
[----:B------:R-:W-:Y:S01]  /*0760*/  USHF.L.U32 UR4, UR4, 0x1, URZ ;  /* 0x0000000104047899 */ /* 0x000fe200080006ff */
[----:B------:R-:W-:Y:S01]  /*0770*/  ELECT P0, URZ, PT ;  /* 0x0000000000ff782f */ /* 0x000fe20003800000 */
[----:B--2---:R-:W-:Y:S01]  /*0780*/  ULEA UR7, UR7, UR9, 0x18 ;  /* 0x0000000907077291 */ /* 0x004fe2000f8ec0ff */
[----:B------:R-:W1:Y:S11]  /*0790*/  FENCE.VIEW.ASYNC.S ;  /* 0x00000000000073c6 */ /* 0x000e760000000000 */
[----:B-1----:R2:W1:Y:S01]  /*07a0*/  SYNCS.EXCH.64 URZ, [UR7+0x60], UR10 ;  /* 0x0000600a07ff75b2 */ /* 0x0024620008000100 */
[----:B------:R2:W1:Y:S01]  /*07b0*/  SYNCS.EXCH.64 URZ, [UR7+0x80], UR4 ;  /* 0x0000800407ff75b2 */ /* 0x0004620008000100 */
[----:B------:R2:W1:Y:S01]  /*07c0*/  SYNCS.EXCH.64 URZ, [UR7+0x68], UR10 ;  /* 0x0000680a07ff75b2 */ /* 0x0004620008000100 */
[----:B------:R2:W1:Y:S01]  /*07d0*/  SYNCS.EXCH.64 URZ, [UR7+0x88], UR4 ;  /* 0x0000880407ff75b2 */ /* 0x0004620008000100 */
[----:B------:R2:W1:Y:S01]  /*07e0*/  SYNCS.EXCH.64 URZ, [UR7+0x70], UR10 ;  /* 0x0000700a07ff75b2 */ /* 0x0004620008000100 */
[----:B------:R2:W1:Y:S01]  /*07f0*/  SYNCS.EXCH.64 URZ, [UR7+0x90], UR4 ;  /* 0x0000900407ff75b2 */ /* 0x0004620008000100 */
[----:B------:R2:W1:Y:S01]  /*0800*/  SYNCS.EXCH.64 URZ, [UR7+0x78], UR10 ;  /* 0x0000780a07ff75b2 */ /* 0x0004620008000100 */
[----:B------:R2:W1:Y:S02]  /*0810*/  SYNCS.EXCH.64 URZ, [UR7+0x98], UR4 ;  /* 0x0000980407ff75b2 */ /* 0x0004640008000100 */
[----:B--2---:R-:W-:Y:S01]  /*0820*/  NOP ;  /* 0x0000000000007918 */ /* 0x004fe20000000000 */
.L_x_10:
[----:B------:R-:W2:Y:S01]  /*0830*/  SHFL.IDX PT, R2, R103, RZ, 0x1f ;  /* 0x00001fff67027589 */ /* 0x000ea200000e0000 */
[----:B------:R-:W-:Y:S01]  /*0840*/  NOP ;  /* 0x0000000000007918 */ /* 0x000fe20000000000 */
[----:B--2---:R-:W-:-:S13]  /*0850*/  ISETP.NE.AND P0, PT, R2, 0x3, PT ;  /* 0x000000030200780c */ /* 0x004fda0003f05270 */
[----:B------:R-:W-:Y:S05]  /*0860*/  @P0 BRA `(.L_x_11) ;  /* 0x0000000000300947 */ /* 0x000fea0003800000 */
[----:B-1----:R-:W1:Y:S01]  /*0870*/  S2UR UR5, SR_CgaCtaId ;  /* 0x00000000000579c3 */ /* 0x002e620000008800 */
        /* <DEDUP_REMOVED lines=8> */
[----:B-1----:R2:W1:Y:S01]  /*0900*/  SYNCS.EXCH.64 URZ, [UR5+0xa0], UR10 ;  /* 0x0000a00a05ff75b2 */ /* 0x0024620008000100 */
[----:B------:R2:W1:Y:S02]  /*0910*/  SYNCS.EXCH.64 URZ, [UR5+0xa8], UR10 ;  /* 0x0000a80a05ff75b2 */ /* 0x0004640008000100 */
[----:B--2---:R-:W-:Y:S01]  /*0920*/  NOP ;  /* 0x0000000000007918 */ /* 0x004fe20000000000 */
.L_x_11:
[----:B------:R-:W2:Y:S01]  /*0930*/  SHFL.IDX PT, R2, R103, RZ, 0x1f ;  /* 0x00001fff67027589 */ /* 0x000ea200000e0000 */
[----:B------:R-:W-:Y:S01]  /*0940*/  NOP ;  /* 0x0000000000007918 */ /* 0x000fe20000000000 */
[----:B--2---:R-:W-:-:S13]  /*0950*/  ISETP.NE.AND P0, PT, R2, 0x4, PT ;  /* 0x000000040200780c */ /* 0x004fda0003f05270 */
[----:B------:R-:W-:Y:S05]  /*0960*/  @P0 BRA `(.L_x_12) ;  /* 0x0000000000440947 */ /* 0x000fea0003800000 */
[----:B-1----:R-:W1:Y:S01]  /*0970*/  S2UR UR5, SR_CgaCtaId ;  /* 0x00000000000579c3 */ /* 0x002e620000008800 */
[----:B------:R-:W-:Y:S01]  /*0980*/  UMOV UR9, 0x100 ;  /* 0x0000010000097882 */ /* 0x000fe20000000000 */
[----:B------:R-:W-:Y:S01]  /*0990*/  UMOV UR7, 0x400 ;  /* 0x0000040000077882 */ /* 0x000fe20000000000 */
[----:B------:R-:W-:Y:S01]  /*09a0*/  USEL UR9, UR9, 0xe0, UP2 ;  /* 0x000000e009097887 */ /* 0x000fe20009000000 */
[----:B------:R-:W-:Y:S01]  /*09b0*/  UMOV UR4, 0x1 ;  /* 0x0000000100047882 */ /* 0x000fe20000000000 */
[----:B------:R-:W-:Y:S01]  /*09c0*/  ELECT P0, URZ, PT ;  /* 0x0000000000ff782f */ /* 0x000fe20003800000 */
[----:B------:R-:W-:-:S04]  /*09d0*/  UIADD3 UR10, UPT, UPT, -UR4, 0x100000, URZ ;  /* 0x00100000040a7890 */ /* 0x000fc8000fffe1ff */
[----:B------:R-:W-:Y:S02]  /*09e0*/  USHF.L.U32 UR11, UR10, 0xb, URZ ;  /* 0x0000000b0a0b7899 */ /* 0x000fe400080006ff */
[----:B------:R-:W-:Y:S02]  /*09f0*/  USHF.L.U32 UR10, UR10, 0x1, URZ ;  /* 0x000000010a0a7899 */ /* 0x000fe400080006ff */
        /* <DEDUP_REMOVED lines=8> */
.L_x_12:
        /* <DEDUP_REMOVED lines=20> */
[----:B------:R2:W1:Y:S02]  /*0bc0*/  SYNCS.EXCH.64 URZ, [UR7+0xd8], UR4 ;  /* 0x0000d80407ff75b2 */ /* 0x0004640008000100 */
[----:B--2---:R-:W-:Y:S01]  /*0bd0*/  NOP ;  /* 0x0000000000007918 */ /* 0x004fe20000000000 */
.L_x_13:
[----:B-1----:R-:W1:Y:S01]  /*0be0*/  S2UR UR5, SR_CTAID.X ;  /* 0x00000000000579c3 */ /* 0x002e620000002500 */
[----:B------:R-:W-:-:S05]  /*0bf0*/  CS2R.32 R91, SR_CgaSize ;  /* 0x00000000005b7805 */ /* 0x000fca0000008a00 */
[----:B------:R-:W-:-:S05]  /*0c00*/  IMAD R91, R91, -0xa0, RZ ;  /* 0xffffff605b5b7824 */ /* 0x000fca00078e02ff */
[----:B------:R-:W-:-:S14]  /*0c10*/  R2UR UR9, R91 ;  /* 0x000000005b0972ca */ /* 0x000fdc00000e0000 */
[----:B------:R-:W2:Y:S01]  /*0c20*/  LDCU UR9, c[0x0][UR9+0x2b0] ;  /* 0x00005600090977ac */ /* 0x000ea20008000800 */
[----:B------:R-:W-:Y:S01]  /*0c30*/  NOP ;  /* 0x0000000000007918 */ /* 0x000fe20000000000 */
[----:B------:R-:W-:-:S05]  /*0c40*/  CS2R.32 R91, SR_CgaSize ;  /* 0x00000000005b7805 */ /* 0x000fca0000008a00 */
[----:B------:R-:W-:-:S05]  /*0c50*/  IMAD R91, R91, -0xa0, RZ ;  /* 0xffffff605b5b7824 */ /* 0x000fca00078e02ff */
[----:B------:R-:W-:-:S14]  /*0c60*/  R2UR UR7, R91 ;  /* 0x000000005b0772ca */ /* 0x000fdc00000e0000 */
[----:B------:R-:W3:Y:S01]  /*0c70*/  LDCU UR7, c[0x0][UR7+0x2b4] ;  /* 0x00005680070777ac */ /* 0x000ee20008000800 */
[----:B------:R-:W4:Y:S08]  /*0c80*/  S2UR UR4, SR_CTAID.Y ;  /* 0x00000000000479c3 */ /* 0x000f300000002600 */
[----:B------:R-:W3:Y:S01]  /*0c90*/  LDC R10, c[0x0][0xb24] ;  /* 0x0002c900ff0a7b82 */ /* 0x000ee20000000800 */
[----:B-1----:R-:W-:-:S02]  /*0ca0*/  I2FP.F32.U32 R91, UR5 ;  /* 0x00000005005b7c45 */ /* 0x002fc40008201000 */
[----:B------:R-:W-:-:S05]  /*0cb0*/  CS2R.32 R3, SR_CgaSize ;  /* 0x0000000000037805 */ /* 0x000fca0000008a00 */
[----:B------:R-:W-:-:S06]  /*0cc0*/  IMAD R3, R3, -0xa0, RZ ;  /* 0xffffff6003037824 */ /* 0x000fcc00078e02ff */
[----:B------:R-:W1:Y:S01]  /*0cd0*/  LDC R3, c[0x0][R3+0x2a0] ;  /* 0x0000a80003037b82 */ /* 0x000e620000000800 */
[----:B------:R-:W-:Y:S01]  /*0ce0*/  MOV R17, UR5 ;  /* 0x0000000500117c02 */ /* 0x000fe20008000f00 */
[----:B--2---:R-:W-:Y:S01]  /*0cf0*/  FMUL R91, R91, UR9 ;  /* 0x000000095b5b7c20 */ /* 0x004fe20008400000 */
[----:B----4-:R-:W-:Y:S02]  /*0d00*/  I2FP.F32.U32 R90, UR4 ;  /* 0x00000004005a7c45 */ /* 0x010fe40008201000 */
[----:B------:R-:W-:-:S05]  /*0d10*/  CS2R.32 R2, SR_CgaSize ;  /* 0x0000000000027805 */ /* 0x000fca0000008a00 */
[----:B------:R-:W-:-:S06]  /*0d20*/  IMAD R2, R2, -0xa0, RZ ;  /* 0xffffff6002027824 */ /* 0x000fcc00078e02ff */
[----:B------:R-:W2:Y:S01]  /*0d30*/  LDC R2, c[0x0][R2+0x2a4] ;  /* 0x0000a90002027b82 */ /* 0x000ea20000000800 */
[----:B------:R-:W-:Y:S01]  /*0d40*/  MOV R14, UR4 ;  /* 0x00000004000e7c02 */ /* 0x000fe20008000f00 */
[----:B------:R-:W4:Y:S01]  /*0d50*/  F2I.U32.TRUNC.NTZ R91, R91 ;  /* 0x0000005b005b7305 */ /* 0x000f22000020f000 */
[----:B---3--:R-:W-:-:S05]  /*0d60*/  FMUL R90, R90, UR7 ;  /* 0x000000075a5a7c20 */ /* 0x008fca0008400000 */
[----:B------:R-:W-:Y:S01]  /*0d70*/  BAR.SYNC.DEFER_BLOCKING 0x0 ;  /* 0x0000000000007b1d */ /* 0x000fe20000010000 */
[----:B------:R-:W-:-:S05]  /*0d80*/  ISETP.GE.AND P0, PT, R10, 0x1, PT ;  /* 0x000000010a00780c */ /* 0x000fca0003f06270 */
[----:B------:R-:W3:Y:S02]  /*0d90*/  F2I.U32.TRUNC.NTZ R90, R90 ;  /* 0x0000005a005a7305 */ /* 0x000ee4000020f000 */
[----:B------:R-:W2:Y:S01]  /*0da0*/  S2UR UR57, SR_CTAID.Z ;  /* 0x00000000003979c3 */ /* 0x000ea20000002700 */
[----:B----4-:R-:W-:-:S05]  /*0db0*/  IADD3 R91, PT, PT, -R91, RZ, RZ ;  /* 0x000000ff5b5b7210 */ /* 0x010fca0007ffe1ff */
[----:B-1----:R-:W-:Y:S01]  /*0dc0*/  IMAD R91, R3, R91, UR5 ;  /* 0x00000005035b7e24 */ /* 0x002fe2000f8e025b */
[----:B---3--:R-:W-:-:S05]  /*0dd0*/  IADD3 R90, PT, PT, -R90, RZ, RZ ;  /* 0x000000ff5a5a7210 */ /* 0x008fca0007ffe1ff */
[----:B--2---:R-:W-:Y:S01]  /*0de0*/  IMAD R90, R2, R90, UR4 ;  /* 0x00000004025a7e24 */ /* 0x004fe2000f8e025a */
[----:B------:R-:W-:Y:S06]  /*0df0*/  @!P0 BRA `(.L_x_14) ;  /* 0x0000000000b88947 */ /* 0x000fec0003800000 */
[----:B------:R-:W1:Y:S01]  /*0e00*/  LDC.64 R4, c[0x0][0xb18] ;  /* 0x0002c600ff047b82 */ /* 0x000e620000000a00 */
[----:B------:R-:W-:-:S07]  /*0e10*/  ISETP.NE.AND P0, PT, R10, 0x1, PT ;  /* 0x000000010a00780c */ /* 0x000fce0003f05270 */
[----:B------:R-:W2:Y:S08]  /*0e20*/  LDC R9, c[0x0][0xb0c] ;  /* 0x0002c300ff097b82 */ /* 0x000eb00000000800 */
[----:B------:R-:W3:Y:S08]  /*0e30*/  LDC R12, c[0x0][0x370] ;  /* 0x0000dc00ff0c7b82 */ /* 0x000ef00000000800 */
[----:B------:R-:W4:Y:S01]  /*0e40*/  LDC R11, c[0x0][0x374] ;  /* 0x0000dd00ff0b7b82 */ /* 0x000f220000000800 */
[----:B-1----:R-:W-:-:S07]  /*0e50*/  ISETP.NE.AND P1, PT, R4, 0x1, PT ;  /* 0x000000010400780c */ /* 0x002fce0003f25270 */
[----:B------:R-:W3:Y:S01]  /*0e60*/  LDC.64 R6, c[0x0][0xb10] ;  /* 0x0002c400ff067b82 */ /* 0x000ee20000000a00 */
[----:B--2---:R-:W-:-:S07]  /*0e70*/  ISETP.NE.AND P2, PT, R9, 0x1, PT ;  /* 0x000000010900780c */ /* 0x004fce0003f45270 */
[----:B------:R-:W1:Y:S08]  /*0e80*/  LDC R8, c[0x0][0xb20] ;  /* 0x0002c800ff087b82 */ /* 0x000e700000000800 */
[----:B------:R-:W2:Y:S01]  /*0e90*/  LDC.64 R2, c[0x0][0xb28] ;  /* 0x0002ca00ff027b82 */ /* 0x000ea20000000a00 */
[----:B----4-:R-:W-:-:S04]  /*0ea0*/  IMAD.HI.U32 R13, R11, R5, RZ ;  /* 0x000000050b0d7227 */ /* 0x010fc800078e00ff */
[----:B------:R-:W-:-:S04]  /*0eb0*/  IMAD.HI.U32 R5, R14, R5, RZ ;  /* 0x000000050e057227 */ /* 0x000fc800078e00ff */
[----:B---3--:R-:W-:-:S05]  /*0ec0*/  IMAD.HI.U32 R15, R12, R6, RZ ;  /* 0x000000060c0f7227 */ /* 0x008fca00078e00ff */
[-C--:B------:R-:W-:Y:S01]  /*0ed0*/  @P2 SHF.R.U32.HI R12, RZ, R7.reuse, R15 ;  /* 0x00000007ff0c2219 */ /* 0x080fe2000001160f */
[----:B------:R-:W-:Y:S01]  /*0ee0*/  IMAD.HI.U32 R15, R17, R6, RZ ;  /* 0x00000006110f7227 */ /* 0x000fe200078e00ff */
[-C--:B-1----:R-:W-:Y:S02]  /*0ef0*/  @P1 SHF.R.U32.HI R11, RZ, R8.reuse, R13 ;  /* 0x00000008ff0b1219 */ /* 0x082fe4000001160d */
[----:B------:R-:W-:Y:S02]  /*0f00*/  SHF.R.U32.HI R5, RZ, R8, R5 ;  /* 0x00000008ff057219 */ /* 0x000fe40000011605 */
[----:B------:R-:W-:Y:S02]  /*0f10*/  SHF.R.U32.HI R15, RZ, R7, R15 ;  /* 0x00000007ff0f7219 */ /* 0x000fe4000001160f */
[----:B------:R-:W-:Y:S01]  /*0f20*/  SEL R5, R14, R5, !P1 ;  /* 0x000000050e057207 */ /* 0x000fe20004800000 */
[----:B--2---:R-:W-:Y:S01]  /*0f30*/  IMAD.HI.U32 R13, R11, R2, RZ ;  /* 0x000000020b0d7227 */ /* 0x004fe200078e00ff */
[----:B------:R-:W-:-:S03]  /*0f40*/  SEL R15, R17, R15, !P2 ;  /* 0x0000000f110f7207 */ /* 0x000fc60005000000 */
[----:B------:R-:W-:Y:S01]  /*0f50*/  IMAD.HI.U32 R6, R12, R2, RZ ;  /* 0x000000020c067227 */ /* 0x000fe200078e00ff */
[----:B------:R-:W-:-:S04]  /*0f60*/  @P0 SHF.R.U32.HI R11, RZ, R3, R13 ;  /* 0x00000003ff0b0219 */ /* 0x000fc8000001160d */
[----:B------:R-:W-:Y:S01]  /*0f70*/  @P0 SHF.R.U32.HI R12, RZ, R3, R6 ;  /* 0x00000003ff0c0219 */ /* 0x000fe20000011606 */
[----:B------:R-:W-:-:S04]  /*0f80*/  IMAD R11, R11, R10, RZ ;  /* 0x0000000a0b0b7224 */ /* 0x000fc800078e02ff */
[----:B------:R-:W-:Y:S01]  /*0f90*/  IMAD R6, R12, R10, RZ ;  /* 0x0000000a0c067224 */ /* 0x000fe200078e02ff */
[----:B------:R-:W-:-:S04]  /*0fa0*/  ISETP.GE.AND P1, PT, R5, R11, PT ;  /* 0x0000000b0500720c */ /* 0x000fc80003f26270 */
[----:B------:R-:W-:Y:S01]  /*0fb0*/  ISETP.GE.OR P1, PT, R15, R6, P1 ;  /* 0x000000060f00720c */ /* 0x000fe20000f26670 */
[----:B------:R-:W-:-:S05]  /*0fc0*/  IMAD.HI.U32 R6, R5, R2, RZ ;  /* 0x0000000205067227 */ /* 0x000fca00078e00ff */
[----:B------:R-:W-:-:S04]  /*0fd0*/  SHF.R.U32.HI R6, RZ, R3, R6 ;  /* 0x00000003ff067219 */ /* 0x000fc80000011606 */
[----:B------:R-:W-:-:S03]  /*0fe0*/  SEL R6, R5, R6, !P0 ;  /* 0x0000000605067207 */ /* 0x000fc60004000000 */
[----:B------:R-:W-:Y:S01]  /*0ff0*/  @!P1 IMAD.HI.U32 R7, R15, R2, RZ ;  /* 0x000000020f079227 */ /* 0x000fe200078e00ff */
[----:B------:R-:W-:-:S04]  /*1000*/  IADD3 R2, PT, PT, -R6, RZ, RZ ;  /* 0x000000ff06027210 */ /* 0x000fc80007ffe1ff */
[----:B------:R-:W-:Y:S01]  /*1010*/  @!P1 SHF.R.U32.HI R3, RZ, R3, R7 ;  /* 0x00000003ff039219 */ /* 0x000fe20000011607 */
[----:B------:R-:W-:Y:S01]  /*1020*/  IMAD R2, R10, R2, R5 ;  /* 0x000000020a027224 */ /* 0x000fe200078e0205 */
[----:B------:R-:W-:Y:S02]  /*1030*/  IADD3 R7, PT, PT, -R5, RZ, RZ ;  /* 0x000000ff05077210 */ /* 0x000fe40007ffe1ff */
[----:B------:R-:W-:-:S03]  /*1040*/  @!P1 SEL R3, R15, R3, !P0 ;  /* 0x000000030f039207 */ /* 0x000fc60004000000 */
[----:B------:R-:W-:Y:S02]  /*1050*/  IMAD R7, R4, R7, R14 ;  /* 0x0000000704077224 */ /* 0x000fe400078e020e */
[--C-:B------:R-:W-:Y:S02]  /*1060*/  @!P1 IMAD.IADD R6, R6, 0x1, -R3.reuse ;  /* 0x0000000106069824 */ /* 0x100fe400078e0a03 */
[----:B------:R-:W-:Y:S01]  /*1070*/  @!P1 IMAD R3, R2, R12, R3 ;  /* 0x0000000c02039224 */ /* 0x000fe200078e0203 */
[----:B------:R-:W-:Y:S01]  /*1080*/  IADD3 R2, PT, PT, -R15, RZ, RZ ;  /* 0x000000ff0f027210 */ /* 0x000fe20007ffe1ff */
[----:B------:R-:W-:Y:S02]  /*1090*/  @!P1 IMAD R5, R6, R10, R15 ;  /* 0x0000000a06059224 */ /* 0x000fe400078e020f */
[----:B------:R-:W-:Y:S02]  /*10a0*/  @!P1 IMAD.MOV.U32 R15, RZ, RZ, R3 ;  /* 0x000000ffff0f9224 */ /* 0x000fe400078e0003 */
[----:B------:R-:W-:-:S02]  /*10b0*/  IMAD R2, R9, R2, R17 ;  /* 0x0000000209027224 */ /* 0x000fc400078e0211 */
[----:B------:R-:W-:Y:S02]  /*10c0*/  IMAD R14, R5, R4, R7 ;  /* 0x00000004050e7224 */ /* 0x000fe400078e0207 */
[----:B------:R-:W-:Y:S02]  /*10d0*/  IMAD R17, R15, R9, R2 ;  /* 0x000000090f117224 */ /* 0x000fe400078e0202 */
.L_x_14:
[----:B------:R-:W1:Y:S01]  /*10e0*/  LDCU UR4, c[0x0][0xb30] ;  /* 0x00016600ff0477ac */ /* 0x000e620008000800 */
[----:B------:R-:W2:Y:S08]  /*10f0*/  S2UR UR45, SR_CgaCtaId ;  /* 0x00000000002d79c3 */ /* 0x000eb00000008800 */
[----:B------:R-:W3:Y:S01]  /*1100*/  LDC R40, c[0x0][0xb24] ;  /* 0x0002c900ff287b82 */ /* 0x000ee20000000800 */
[----:B-1----:R-:W-:-:S09]  /*1110*/  UISETP.NE.AND UP1, UPT, UR4, 0x1, UPT ;  /* 0x000000010400788c */ /* 0x002fd2000bf25270 */
[----:B--2---:R-:W-:Y:S05]  /*1120*/  BRA.U UP1, `(.L_x_15) ;  /* 0x0000000101407547 */ /* 0x004fea000b800000 */
[----:B------:R-:W1:Y:S08]  /*1130*/  LDC.64 R4, c[0x0][0xb10] ;  /* 0x0002c400ff047b82 */ /* 0x000e700000000a00 */
[----:B------:R-:W2:Y:S08]  /*1140*/  LDC.64 R2, c[0x0][0xb18] ;  /* 0x0002c600ff027b82 */ /* 0x000eb00000000a00 */
[----:B------:R-:W4:Y:S08]  /*1150*/  LDC R6, c[0x0][0xb20] ;  /* 0x0002c800ff067b82 */ /* 0x000f300000000800 */
[----:B------:R-:W3:Y:S01]  /*1160*/  LDC R7, c[0x0][0xb0c] ;  /* 0x0002c300ff077b82 */ /* 0x000ee20000000800 */
[----:B-1----:R-:W-:-:S05]  /*1170*/  IMAD.HI.U32 R4, R17, R4, RZ ;  /* 0x0000000411047227 */ /* 0x002fca00078e00ff */
[----:B------:R-:W-:Y:S01]  /*1180*/  SHF.R.U32.HI R4, RZ, R5, R4 ;  /* 0x00000005ff047219 */ /* 0x000fe20000011604 */
[----:B--2---:R-:W-:Y:S01]  /*1190*/  IMAD.HI.U32 R3, R14, R3, RZ ;  /* 0x000000030e037227 */ /* 0x004fe200078e00ff */
[----:B------:R-:W-:-:S04]  /*11a0*/  ISETP.NE.AND P0, PT, R2, 0x1, PT ;  /* 0x000000010200780c */ /* 0x000fc80003f05270 */
[----:B----4-:R-:W-:-:S04]  /*11b0*/  SHF.R.U32.HI R3, RZ, R6, R3 ;  /* 0x00000006ff037219 */ /* 0x010fc80000011603 */
[----:B------:R-:W-:Y:S02]  /*11c0*/  SEL R3, R14, R3, !P0 ;  /* 0x000000030e037207 */ /* 0x000fe40004000000 */
[----:B---3--:R-:W-:-:S04]  /*11d0*/  ISETP.NE.AND P1, PT, R7, 0x1, PT ;  /* 0x000000010700780c */ /* 0x008fc80003f25270 */
[----:B------:R-:W-:-:S05]  /*11e0*/  SEL R4, R17, R4, !P1 ;  /* 0x0000000411047207 */ /* 0x000fca0004800000 */
[----:B------:R-:W-:Y:S02]  /*11f0*/  IMAD.IADD R5, R3, 0x1, -R4 ;  /* 0x0000000103057824 */ /* 0x000fe400078e0a04 */
[----:B------:R-:W-:Y:S02]  /*1200*/  IMAD.IADD R3, R4, 0x1, -R3 ;  /* 0x0000000104037824 */ /* 0x000fe400078e0a03 */
[----:B------:R-:W-:Y:S02]  /*1210*/  IMAD R17, R5, R7, R17 ;  /* 0x0000000705117224 */ /* 0x000fe400078e0211 */
[----:B------:R-:W-:-:S07]  /*1220*/  IMAD R14, R3, R2, R14 ;  /* 0x00000002030e7224 */ /* 0x000fce00078e020e */
.L_x_15:
[----:B------:R-:W-:Y:S01]  /*1230*/  BAR.SYNC.DEFER_BLOCKING 0x0 ;  /* 0x0000000000007b1d */ /* 0x000fe20000010000 */
[----:B------:R-:W-:Y:S01]  /*1240*/  UISETP.NE.AND UP1, UPT, UR8, 0x2, UPT ;  /* 0x000000020800788c */ /* 0x000fe2000bf25270 */
[----:B------:R-:W-:Y:S02]  /*1250*/  ISETP.NE.OR P5, PT, R0, 0x2, !P5 ;  /* 0x000000020000780c */ /* 0x000fe40006fa5670 */
[----:B------:R-:W-:-:S06]  /*1260*/  LOP3.LUT R2, R101, 0x1f, RZ, 0xc0, !PT ;  /* 0x0000001f65027812 */ /* 0x000fcc00078ec0ff */
[----:B------:R-:W-:Y:S05]  /*1270*/  BRA.U UP1, `(.L_x_16) ;  /* 0x00000019012c7547 */ /* 0x000fea000b800000 */
[----:B------:R-:W1:Y:S01]  /*1280*/  LDCU UR6, c[0x0][0x388] ;  /* 0x00007100ff0677ac */ /* 0x000e620008000800 */
[----:B------:R-:W2:Y:S01]  /*1290*/  LDC R10, c[0x0][0x370] ;  /* 0x0000dc00ff0a7b82 */ /* 0x000ea20000000800 */
[----:B------:R-:W-:Y:S01]  /*12a0*/  PLOP3.LUT P0, PT, PT, PT, UP2, 0x80, 0x8 ;  /* 0x000000000008781c */ /* 0x000fe20003f0f028 */
[----:B------:R-:W-:Y:S01]  /*12b0*/  IMAD.MOV.U32 R13, RZ, RZ, RZ ;  /* 0x000000ffff0d7224 */ /* 0x000fe200078e00ff */
[----:B------:R-:W4:Y:S01]  /*12c0*/  LDCU UR4, c[0x0][0x38c] ;  /* 0x00007180ff0477ac */ /* 0x000f220008000800 */
[----:B------:R-:W-:Y:S02]  /*12d0*/  ISETP.EQ.OR P4, PT, R2, RZ, P5 ;  /* 0x000000ff0200720c */ /* 0x000fe40002f82670 */
[----:B------:R-:W-:Y:S01]  /*12e0*/  PLOP3.LUT P0, PT, P0, PT, PT, 0x8, 0x80 ;  /* 0x000000000080781c */ /* 0x000fe2000070e170 */
[----:B------:R-:W3:Y:S01]  /*12f0*/  LDCU UR41, c[0x0][0x390] ;  /* 0x00007200ff2977ac */ /* 0x000ee20008000800 */
[----:B------:R-:W2:Y:S01]  /*1300*/  LDC R0, c[0x0][0x374] ;  /* 0x0000dd00ff007b82 */ /* 0x000ea20000000800 */
[----:B------:R-:W2:Y:S01]  /*1310*/  LDCU.64 UR42, c[0x0][0x348] ;  /* 0x00006900ff2a77ac */ /* 0x000ea20008000a00 */
[----:B------:R-:W-:Y:S01]  /*1320*/  UMOV UR39, 0x1 ;  /* 0x0000000100277882 */ /* 0x000fe20000000000 */
[----:B------:R-:W-:Y:S01]  /*1330*/  UMOV UR38, URZ ;  /* 0x000000ff00267c82 */ /* 0x000fe20008000000 */
[----:B-1----:R-:W-:Y:S01]  /*1340*/  UIADD3 UR6, UPT, UPT, UR6, 0x3f, URZ ;  /* 0x0000003f06067890 */ /* 0x002fe2000fffe0ff */
[----:B------:R-:W-:Y:S01]  /*1350*/  UMOV UR28, URZ ;  /* 0x000000ff001c7c82 */ /* 0x000fe20008000000 */
[----:B------:R-:W-:-:S02]  /*1360*/  UMOV UR31, URZ ;  /* 0x000000ff001f7c82 */ /* 0x000fc40008000000 */
[----:B------:R-:W-:-:S04]  /*1370*/  USHF.R.S32.HI UR5, URZ, 0x1f, UR6 ;  /* 0x0000001fff057899 */ /* 0x000fc80008011406 */
[----:B------:R-:W-:-:S04]  /*1380*/  ULEA.HI UR5, UR5, UR6, URZ, 0x6 ;  /* 0x0000000605057291 */ /* 0x000fc8000f8f30ff */
[----:B------:R-:W-:-:S04]  /*1390*/  USHF.R.S32.HI UR5, URZ, 0x6, UR5 ;  /* 0x00000006ff057899 */ /* 0x000fc80008011405 */
[----:B----4-:R-:W-:-:S04]  /*13a0*/  UIMAD UR4, UR5, UR4, URZ ;  /* 0x00000004050472a4 */ /* 0x010fc8000f8e02ff */
[----:B---3--:R-:W-:-:S04]  /*13b0*/  UIMAD UR41, UR4, UR41, URZ ;  /* 0x00000029042972a4 */ /* 0x008fc8000f8e02ff */
[----:B------:R-:W-:Y:S02]  /*13c0*/  UISETP.NE.AND UP1, UPT, UR41, URZ, UPT ;  /* 0x000000ff2900728c */ /* 0x000fe4000bf25270 */
[----:B------:R-:W-:-:S04]  /*13d0*/  UISETP.LT.U32.AND UP0, UPT, UR41, 0x6, UPT ;  /* 0x000000062900788c */ /* 0x000fc8000bf01070 */
[----:B------:R-:W-:-:S04]  /*13e0*/  USEL UR40, UR41, 0x6, UP0 ;  /* 0x0000000629287887 */ /* 0x000fc80008000000 */
[----:B------:R-:W-:Y:S02]  /*13f0*/  UIADD3 UR23, UPT, UPT, UR40, -0x1, URZ ;  /* 0xffffffff28177890 */ /* 0x000fe4000fffe0ff */
[----:B------:R-:W-:Y:S02]  /*1400*/  @!UP1 UIADD3 UR23, UPT, UPT, UR40, URZ, URZ ;  /* 0x000000ff28179290 */ /* 0x000fe4000fffe0ff */
[----:B------:R-:W-:Y:S02]  /*1410*/  UIADD3 UR40, UPT, UPT, UR41, -UR40, URZ ;  /* 0x8000002829287290 */ /* 0x000fe4000fffe0ff */
[----:B--2---:R-:W-:-:S12]  /*1420*/  UIADD3 UR23, UPT, UPT, UR23, 0x1, URZ ;  /* 0x0000000117177890 */ /* 0x004fd8000fffe0ff */
.L_x_32:
[----:B------:R-:W1:Y:S01]  /*1430*/  S2UR UR22, SR_CgaCtaId ;  /* 0x00000000001679c3 */ /* 0x000e620000008800 */
[----:B------:R-:W-:Y:S01]  /*1440*/  UMOV UR4, 0x400 ;  /* 0x0000040000047882 */ /* 0x000fe20000000000 */
[----:B------:R-:W-:Y:S01]  /*1450*/  IMAD.U32 R2, RZ, RZ, UR39 ;  /* 0x00000027ff027e24 */ /* 0x000fe2000f8e00ff */
[----:B------:R-:W-:Y:S01]  /*1460*/  UISETP.NE.AND UP0, UPT, UR41, URZ, UPT ;  /* 0x000000ff2900728c */ /* 0x000fe2000bf05270 */
[----:B------:R-:W-:Y:S01]  /*1470*/  R2UR UR34, R14 ;  /* 0x000000000e2272ca */ /* 0x000fe200000e0000 */
[----:B------:R-:W-:Y:S01]  /*1480*/  IMAD.SHL.U32 R17, R17, 0x80, RZ ;  /* 0x0000008011117824 */ /* 0x000fe200078e00ff */
[----:B------:R-:W-:Y:S01]  /*1490*/  UMOV UR30, URZ ;  /* 0x000000ff001e7c82 */ /* 0x000fe20008000000 */
[----:B------:R-:W-:Y:S01]  /*14a0*/  SHF.L.U32 R2, R2, 0x1f, RZ ;  /* 0x0000001f02027819 */ /* 0x000fe200000006ff */
[----:B------:R-:W-:Y:S01]  /*14b0*/  UMOV UR37, URZ ;  /* 0x000000ff00257c82 */ /* 0x000fe20008000000 */
[----:B------:R-:W-:-:S08]  /*14c0*/  UMOV UR36, URZ ;  /* 0x000000ff00247c82 */ /* 0x000fd00008000000 */
[----:B------:R-:W-:Y:S02]  /*14d0*/  USHF.L.U32 UR34, UR34, 0x7, URZ ;  /* 0x0000000722227899 */ /* 0x000fe400080006ff */
[----:B-1----:R-:W-:-:S04]  /*14e0*/  ULEA UR22, UR22, UR4, 0x18 ;  /* 0x0000000416167291 */ /* 0x002fc8000f8ec0ff */
[----:B------:R-:W-:-:S09]  /*14f0*/  ULEA UR4, UR38, UR22, 0x3 ;  /* 0x0000001626047291 */ /* 0x000fd2000f8e18ff */
[----:B----4-:R1:W2:Y:S01]  /*1500*/  SYNCS.PHASECHK.TRANS64.TRYWAIT P2, [UR4+0x30], R2 ;  /* 0x00003002ff0075a7 */ /* 0x0102a20008041104 */
[----:B---3--:R-:W-:Y:S05]  /*1510*/  BRA.U !UP0, `(.L_x_17) ;  /* 0x0000000508847547 */ /* 0x008fea000b800000 */
[----:B------:R-:W3:Y:S01]  /*1520*/  LDC.64 R8, c[0x0][0x480] ;  /* 0x00012000ff087b82 */ /* 0x000ee20000000a00 */
[----:B------:R-:W4:Y:S01]  /*1530*/  LDCU UR24, c[0x0][0x390] ;  /* 0x00007200ff1877ac */ /* 0x000f220008000800 */
[----:B------:R-:W2:Y:S06]  /*1540*/  LDCU UR25, c[0x0][0x38c] ;  /* 0x00007180ff1977ac */ /* 0x000eac0008000800 */
[----:B------:R-:W4:Y:S01]  /*1550*/  LDC.64 R6, c[0x0][0x488] ;  /* 0x00012200ff067b82 */ /* 0x000f220000000a00 */
[----:B------:R-:W2:Y:S01]  /*1560*/  LDCU.64 UR14, c[0x0][0x4b8] ;  /* 0x00009700ff0e77ac */ /* 0x000ea20008000a00 */
[----:B------:R-:W-:-:S02]  /*1570*/  UIADD3 UR31, UPT, UPT, UR23, UR28, URZ ;  /* 0x0000001c171f7290 */ /* 0x000fc4000fffe0ff */
[----:B------:R-:W-:-:S04]  /*1580*/  UIADD3 UR10, UPT, UPT, UR34, 0x40, URZ ;  /* 0x00000040220a7890 */ /* 0x000fc8000fffe0ff */
[----:B-1----:R-:W1:Y:S01]  /*1590*/  LDC.64 R2, c[0x0][0x490] ;  /* 0x00012400ff027b82 */ /* 0x002e620000000a00 */
[----:B------:R-:W-:Y:S01]  /*15a0*/  UMOV UR30, URZ ;  /* 0x000000ff001e7c82 */ /* 0x000fe20008000000 */
[----:B------:R-:W-:Y:S01]  /*15b0*/  UMOV UR26, UR38 ;  /* 0x00000026001a7c82 */ /* 0x000fe20008000000 */
[----:B------:R-:W-:Y:S01]  /*15c0*/  UMOV UR36, URZ ;  /* 0x000000ff00247c82 */ /* 0x000fe20008000000 */
[----:B------:R-:W-:Y:S01]  /*15d0*/  UMOV UR37, URZ ;  /* 0x000000ff00257c82 */ /* 0x000fe20008000000 */
[----:B---3--:R-:W-:Y:S01]  /*15e0*/  IMAD.HI.U32 R9, R17, R9, RZ ;  /* 0x0000000911097227 */ /* 0x008fe200078e00ff */
[----:B------:R-:W-:Y:S02]  /*15f0*/  ISETP.NE.AND P1, PT, R8, 0x1, PT ;  /* 0x000000010800780c */ /* 0x000fe40003f25270 */
[----:B------:R-:W3:Y:S02]  /*1600*/  LDC.64 R4, c[0x0][0x4b0] ;  /* 0x00012c00ff047b82 */ /* 0x000ee40000000a00 */
[----:B----4-:R-:W-:-:S04]  /*1610*/  SHF.R.U32.HI R6, RZ, R6, R9 ;  /* 0x00000006ff067219 */ /* 0x010fc80000011609 */
[----:B------:R-:W-:Y:S02]  /*1620*/  SEL R6, R17, R6, !P1 ;  /* 0x0000000611067207 */ /* 0x000fe40004800000 */
[----:B------:R-:W-:Y:S02]  /*1630*/  ISETP.NE.AND P1, PT, R7, 0x1, PT ;  /* 0x000000010700780c */ /* 0x000fe40003f25270 */
[C---:B------:R-:W-:Y:S01]  /*1640*/  R2UR UR4, R6.reuse ;  /* 0x00000000060472ca */ /* 0x040fe200000e0000 */
[----:B-1----:R-:W-:-:S04]  /*1650*/  IMAD.HI.U32 R2, R6, R2, RZ ;  /* 0x0000000206027227 */ /* 0x002fc800078e00ff */
[----:B------:R-:W-:Y:S01]  /*1660*/  IMAD.MOV R14, RZ, RZ, -R6 ;  /* 0x000000ffff0e7224 */ /* 0x000fe200078e0a06 */
[----:B------:R-:W-:-:S03]  /*1670*/  SHF.R.U32.HI R2, RZ, R3, R2 ;  /* 0x00000003ff027219 */ /* 0x000fc60000011602 */
[----:B------:R-:W-:Y:S01]  /*1680*/  IMAD R14, R8, R14, R17 ;  /* 0x0000000e080e7224 */ /* 0x000fe200078e0211 */
[----:B------:R-:W-:Y:S01]  /*1690*/  R2UR UR21, R2 ;  /* 0x00000000021572ca */ /* 0x000fe200000e0000 */
[----:B------:R-:W-:Y:S01]  /*16a0*/  VOTEU.ANY UP0, P1 ;  /* 0x0000000000ff7886 */ /* 0x000fe20000800100 */
[----:B------:R-:W1:Y:S01]  /*16b0*/  LDC.64 R2, c[0x0][0x4d0] ;  /* 0x00013400ff027b82 */ /* 0x000e620000000a00 */
[----:B---3--:R-:W-:Y:S02]  /*16c0*/  R2UR UR8, R4 ;  /* 0x00000000040872ca */ /* 0x008fe400000e0000 */
[----:B------:R-:W-:Y:S02]  /*16d0*/  R2UR UR9, R14 ;  /* 0x000000000e0972ca */ /* 0x000fe400000e0000 */
[----:B------:R-:W-:-:S06]  /*16e0*/  R2UR UR6, R5 ;  /* 0x00000000050672ca */ /* 0x000fcc00000e0000 */
[----:B------:R-:W-:Y:S01]  /*16f0*/  USEL UR21, UR4, UR21, !UP0 ;  /* 0x0000001504157287 */ /* 0x000fe2000c000000 */
[----:B------:R-:W3:Y:S05]  /*1700*/  LDCU.64 UR4, c[0x0][0x4d8] ;  /* 0x00009b00ff0477ac */ /* 0x000eea0008000a00 */
[----:B------:R-:W-:-:S04]  /*1710*/  IMAD R9, RZ, RZ, -UR21 ;  /* 0x80000015ff097e24 */ /* 0x000fc8000f8e02ff */
[----:B------:R-:W-:Y:S01]  /*1720*/  IMAD R9, R7, R9, R6 ;  /* 0x0000000907097224 */ /* 0x000fe200078e0206 */
[----:B-1----:R-:W-:-:S04]  /*1730*/  R2UR UR19, R2 ;  /* 0x00000000021372ca */ /* 0x002fc800000e0000 */
[----:B------:R-:W-:Y:S02]  /*1740*/  R2UR UR7, R9 ;  /* 0x00000000090772ca */ /* 0x000fe400000e0000 */
[----:B------:R-:W-:-:S07]  /*1750*/  R2UR UR20, R3 ;  /* 0x00000000031472ca */ /* 0x000fce00000e0000 */
[----:B------:R-:W-:-:S06]  /*1760*/  UIMAD UR19, UR9, UR8, UR19 ;  /* 0x00000008091372a4 */ /* 0x000fcc000f8e0213 */
[----:B--23--:R-:W-:-:S12]  /*1770*/  UIMAD UR20, UR7, UR6, UR20 ;  /* 0x00000006071472a4 */ /* 0x00cfd8000f8e0214 */
.L_x_22:
[----:B--2---:R-:W-:Y:S01]  /*1780*/  @!P5 MOV R3, 0x8000 ;  /* 0x000080000003d802 */ /* 0x004fe20000000f00 */
[----:B------:R-:W-:Y:S01]  /*1790*/  ULEA UR17, UR26, UR22, 0x3 ;  /* 0x000000161a117291 */ /* 0x000fe2000f8e18ff */
[----:B----4-:R-:W-:Y:S11]  /*17a0*/  @P2 BRA `(.L_x_18) ;  /* 0x0000000000102947 */ /* 0x010ff60003800000 */
[----:B------:R-:W-:Y:S04]  /*17b0*/  MOV R4, UR39 ;  /* 0x0000002700047c02 */ /* 0x000fe80008000f00 */
[----:B------:R-:W-:Y:S04]  /*17c0*/  SHF.L.U32 R4, R4, 0x1f, RZ ;  /* 0x0000001f04047819 */ /* 0x000fe800000006ff */
[----:B------:R-:W1:Y:S02]  /*17d0*/  SYNCS.PHASECHK.TRANS64.TRYWAIT P1, [UR17+0x30], R4 ;  /* 0x00003004ff0075a7 */ /* 0x000e640008021111 */
[----:B-1----:R-:W-:Y:S05]  /*17e0*/  @!P1 BRA `(.L_x_19) ;  /* 0x00000078006c9947 */ /* 0x002fea0003800000 */
.L_x_18:
[----:B------:R2:W-:Y:S01]  /*17f0*/  @!P5 SYNCS.ARRIVE.TRANS64 RZ, [UR17], R3 ;  /* 0x00000003ffffd9a7 */ /* 0x0005e20008000011 */
[----:B------:R-:W-:Y:S04]  /*1800*/  BSSY.RECONVERGENT B0, `(.L_x_20) ;  /* 0x0000003000007945 */ /* 0x000fe80003800200 */
[----:B------:R-:W-:Y:S05]  /*1810*/  @P4 BRA `(.L_x_21) ;  /* 0x0000000000044947 */ /* 0x000fea0003800000 */
[----:B------:R-:W-:Y:S05]  /*1820*/  BPT.TRAP 0x1 ;  /* 0x000000040000795c */ /* 0x000fea0000300000 */
.L_x_21:
[----:B------:R-:W-:Y:S05]  /*1830*/  BSYNC.RECONVERGENT B0 ;  /* 0x0000000000007941 */ /* 0x000fea0003800200 */
.L_x_20:
[----:B------:R-:W-:Y:S02]  /*1840*/  UIADD3 UR38, UPT, UPT, UR26, 0x1, URZ ;  /* 0x000000011a267890 */ /* 0x000fe4000fffe0ff */
[----:B------:R-:W-:Y:S02]  /*1850*/  UIMAD UR7, UR36, UR14, UR4 ;  /* 0x0000000e240772a4 */ /* 0x000fe4000f8e0204 */
[----:B------:R-:W-:Y:S02]  /*1860*/  UISETP.NE.AND UP0, UPT, UR38, 0x6, UPT ;  /* 0x000000062600788c */ /* 0x000fe4000bf05270 */
[----:B------:R-:W-:Y:S02]  /*1870*/  UIMAD UR6, UR37, UR15, UR5 ;  /* 0x0000000f250672a4 */ /* 0x000fe4000f8e0205 */
[----:B------:R-:W-:Y:S02]  /*1880*/  USEL UR8, URZ, 0x1, UP0 ;  /* 0x00000001ff087887 */ /* 0x000fe40008000000 */
[----:B------:R-:W-:Y:S02]  /*1890*/  USEL UR38, UR38, URZ, UP0 ;  /* 0x000000ff26267287 */ /* 0x000fe40008000000 */
[----:B------:R-:W-:Y:S02]  /*18a0*/  ULOP3.LUT UR39, UR39, UR8, URZ, 0x3c, !UPT ;  /* 0x0000000827277292 */ /* 0x000fe4000f8e3cff */
[----:B------:R-:W-:Y:S02]  /*18b0*/  ULEA UR8, UR38, UR22, 0x3 ;  /* 0x0000001626087291 */ /* 0x000fe4000f8e18ff */
[----:B------:R-:W-:Y:S02]  /*18c0*/  UIADD3 UR48, UP1, UPT, UR42, 0x80, URZ ;  /* 0x000000802a307890 */ /* 0x000fe4000ff3e0ff */
[----:B------:R-:W-:Y:S01]  /*18d0*/  UPRMT UR29, UR7, 0x40, UR6 ;  /* 0x00000040071d7896 */ /* 0x000fe20008000006 */
[----:B-1----:R-:W-:Y:S01]  /*18e0*/  MOV R2, UR39 ;  /* 0x0000002700027c02 */ /* 0x002fe20008000f00 */
[----:B------:R-:W-:Y:S02]  /*18f0*/  USHF.L.U32 UR18, UR30, 0x6, URZ ;  /* 0x000000061e127899 */ /* 0x000fe400080006ff */
[----:B------:R-:W-:Y:S01]  /*1900*/  UIADD3.X UR49, UPT, UPT, URZ, UR43, URZ, UP1, !UPT ;  /* 0x0000002bff317290 */ /* 0x000fe20008ffe4ff */
[----:B------:R-:W-:Y:S01]  /*1910*/  SHF.L.U32 R2, R2, 0x1f, RZ ;  /* 0x0000001f02027819 */ /* 0x000fe200000006ff */
[----:B------:R-:W-:Y:S02]  /*1920*/  UPRMT UR50, UR29, 0x5410, URZ ;  /* 0x000054101d327896 */ /* 0x000fe400080000ff */
[----:B------:R-:W-:Y:S01]  /*1930*/  UIADD3 UR46, UP0, UPT, UR42, 0x180, URZ ;  /* 0x000001802a2e7890 */ /* 0x000fe2000ff1e0ff */
[----:B------:R3:W4:Y:S01]  /*1940*/  SYNCS.PHASECHK.TRANS64.TRYWAIT P2, [UR8+0x30], R2 ;  /* 0x00003002ff0075a7 */ /* 0x0007220008041108 */
[----:B------:R-:W-:Y:S02]  /*1950*/  ULEA UR8, UR26, UR22, 0xe ;  /* 0x000000161a087291 */ /* 0x000fe4000f8e70ff */
[----:B------:R-:W-:Y:S02]  /*1960*/  UIADD3.X UR47, UPT, UPT, URZ, UR43, URZ, UP0, !UPT ;  /* 0x0000002bff2f7290 */ /* 0x000fe400087fe4ff */
[----:B------:R-:W-:Y:S02]  /*1970*/  UIADD3 UR16, UPT, UPT, UR8, 0x8400, URZ ;  /* 0x0000840008107890 */ /* 0x000fe4000fffe0ff */
[----:B------:R-:W-:Y:S02]  /*1980*/  UIADD3 UR32, UPT, UPT, UR8, 0x20400, URZ ;  /* 0x0002040008207890 */ /* 0x000fe4000fffe0ff */
[----:B------:R-:W-:Y:S02]  /*1990*/  UIADD3 UR27, UPT, UPT, UR36, 0x1, URZ ;  /* 0x00000001241b7890 */ /* 0x000fe4000fffe0ff */
[----:B------:R-:W-:Y:S02]  /*19a0*/  UIADD3 UR8, UPT, UPT, UR8, 0x22400, URZ ;  /* 0x0002240008087890 */ /* 0x000fe4000fffe0ff */
[----:B------:R-:W-:Y:S01]  /*19b0*/  UISETP.NE.AND UP2, UPT, UR27, UR25, UPT ;  /* 0x000000191b00728c */ /* 0x000fe2000bf45270 */
[----:B------:R-:W-:Y:S01]  /*19c0*/  UTMALDG.4D.IM2COL [UR16], [UR48], UR50 ;  /* 0x00000010300073b4 */ /* 0x000fe20008058032 */
[----:B------:R-:W-:Y:S02]  /*19d0*/  UIADD3 UR26, UPT, UPT, UR37, 0x1, URZ ;  /* 0x00000001251a7890 */ /* 0x000fe4000fffe0ff */
[----:B------:R-:W-:Y:S02]  /*19e0*/  UIADD3 UR28, UPT, UPT, UR28, 0x1, URZ ;  /* 0x000000011c1c7890 */ /* 0x000fe4000fffe0ff */
[----:B------:R-:W-:Y:S01]  /*19f0*/  UIADD3 UR29, UPT, UPT, UR30, 0x1, URZ ;  /* 0x000000011e1d7890 */ /* 0x000fe2000fffe0ff */
[----:B------:R-:W-:Y:S01]  /*1a00*/  UMOV UR44, 0x0 ;  /* 0x00000000002c7882 */ /* 0x000fe20000000000 */
[----:B------:R-:W-:Y:S01]  /*1a10*/  UMOV UR45, 0x10000000 ;  /* 0x10000000002d7882 */ /* 0x000fe20000000000 */
[----:B------:R-:W-:Y:S02]  /*1a20*/  UMOV UR33, UR17 ;  /* 0x0000001100217c82 */ /* 0x000fe40008000000 */
[----:B------:R-:W-:Y:S01]  /*1a30*/  @UP2 UIADD3 UR26, UPT, UPT, UR37, URZ, URZ ;  /* 0x000000ff251a2290 */ /* 0x000fe2000fffe0ff */
[----:B------:R-:W-:Y:S01]  /*1a40*/  UMOV UR35, UR18 ;  /* 0x0000001200237c82 */ /* 0x000fe20008000000 */
[----:B------:R-:W-:Y:S01]  /*1a50*/  UMOV UR12, UR36 ;  /* 0x00000024000c7c82 */ /* 0x000fe20008000000 */
[----:B------:R1:W-:Y:S01]  /*1a60*/  UTMALDG.4D [UR32], [UR46], desc[UR44] ;  /* 0x00002c202e0075b4 */ /* 0x0003e20008019000 */
[----:B------:R-:W-:Y:S01]  /*1a70*/  UISETP.NE.AND UP0, UPT, UR26, UR24, UPT ;  /* 0x000000181a00728c */ /* 0x000fe2000bf05270 */
[----:B------:R-:W-:Y:S01]  /*1a80*/  UMOV UR13, UR37 ;  /* 0x00000025000d7c82 */ /* 0x000fe20008000000 */
[----:B------:R-:W-:Y:S01]  /*1a90*/  UMOV UR9, UR17 ;  /* 0x0000001100097c82 */ /* 0x000fe20008000000 */
[----:B------:R-:W-:Y:S02]  /*1aa0*/  UMOV UR11, UR18 ;  /* 0x00000012000b7c82 */ /* 0x000fe40008000000 */
[----:B------:R3:W-:Y:S06]  /*1ab0*/  UTMALDG.4D [UR8], [UR46], desc[UR44] ;  /* 0x00002c082e0075b4 */ /* 0x0007ec0008019000 */
[----:B------:R-:W-:Y:S07]  /*1ac0*/  @UP0 UIADD3 UR29, UPT, UPT, UR30, URZ, URZ ;  /* 0x000000ff1e1d0290 */ /* 0x000fee000fffe0ff */
[----:B------:R-:W-:Y:S01]  /*1ad0*/  UMOV UR30, UR29 ;  /* 0x0000001d001e7c82 */ /* 0x000fe20008000000 */
[----:B-1----:R-:W-:Y:S02]  /*1ae0*/  USEL UR37, UR26, URZ, UP0 ;  /* 0x000000ff1a257287 */ /* 0x002fe40008000000 */
[----:B------:R-:W-:Y:S02]  /*1af0*/  UISETP.NE.AND UP0, UPT, UR28, UR31, UPT ;  /* 0x0000001f1c00728c */ /* 0x000fe4000bf05270 */
[----:B------:R-:W-:Y:S01]  /*1b00*/  USEL UR36, UR27, URZ, UP2 ;  /* 0x000000ff1b247287 */ /* 0x000fe20009000000 */
[----:B------:R-:W-:Y:S06]  /*1b10*/  UMOV UR26, UR38 ;  /* 0x00000026001a7c82 */ /* 0x000fec0008000000 */
[----:B---3--:R-:W-:Y:S05]  /*1b20*/  BRA.U UP0, `(.L_x_22) ;  /* 0xfffffffd00147547 */ /* 0x008fea000b83ffff */
.L_x_17:
[----:B------:R-:W-:Y:S01]  /*1b30*/  ULEA UR4, UR38, UR22, 0x3 ;  /* 0x0000001626047291 */ /* 0x000fe2000f8e18ff */
[----:B-1----:R-:W-:Y:S01]  /*1b40*/  MOV R2, UR39 ;  /* 0x0000002700027c02 */ /* 0x002fe20008000f00 */
[----:B------:R-:W-:Y:S01]  /*1b50*/  @!P0 SYNCS.ARRIVE.TRANS64.A1T0 RZ, [UR22+0xa8], RZ ;  /* 0x0000a8ffffff89a7 */ /* 0x000fe20008100016 */
[----:B------:R-:W-:Y:S02]  /*1b60*/  UISETP.GE.AND UP0, UPT, UR40, 0x1, UPT ;  /* 0x000000012800788c */ /* 0x000fe4000bf06270 */
[----:B------:R-:W-:-:S04]  /*1b70*/  SHF.L.U32 R2, R2, 0x1f, RZ ;  /* 0x0000001f02027819 */ /* 0x000fc800000006ff */
[----:B------:R1:W3:Y:S03]  /*1b80*/  SYNCS.PHASECHK.TRANS64.TRYWAIT P1, [UR4+0x30], R2 ;  /* 0x00003002ff0075a7 */ /* 0x0002e60008021104 */
[----:B------:R-:W-:Y:S05]  /*1b90*/  BRA.U !UP0, `(.L_x_23) ;  /* 0x00000005088c7547 */ /* 0x000fea000b800000 */
[----:B------:R-:W4:Y:S01]  /*1ba0*/  LDC.64 R8, c[0x0][0x480] ;  /* 0x00012000ff087b82 */ /* 0x000f220000000a00 */
[----:B------:R-:W3:Y:S01]  /*1bb0*/  LDCU UR33, c[0x0][0x390] ;  /* 0x00007200ff2177ac */ /* 0x000ee20008000800 */
[----:B------:R-:W3:Y:S06]  /*1bc0*/  LDCU UR35, c[0x0][0x38c] ;  /* 0x00007180ff2377ac */ /* 0x000eec0008000800 */
[----:B------:R-:W4:Y:S01]  /*1bd0*/  LDC.64 R6, c[0x0][0x488] ;  /* 0x00012200ff067b82 */ /* 0x000f220000000a00 */
[----:B------:R-:W3:Y:S01]  /*1be0*/  LDCU.64 UR14, c[0x0][0x4b8] ;  /* 0x00009700ff0e77ac */ /* 0x000ee20008000a00 */
[----:B------:R-:W-:-:S02]  /*1bf0*/  UIADD3 UR31, UPT, UPT, UR40, UR31, URZ ;  /* 0x0000001f281f7290 */ /* 0x000fc4000fffe0ff */
[----:B------:R-:W-:-:S04]  /*1c00*/  UIADD3 UR10, UPT, UPT, UR34, 0x40, URZ ;  /* 0x00000040220a7890 */ /* 0x000fc8000fffe0ff */
[----:B-12---:R-:W1:Y:S01]  /*1c10*/  LDC.64 R2, c[0x0][0x490] ;  /* 0x00012400ff027b82 */ /* 0x006e620000000a00 */
[----:B------:R-:W-:Y:S01]  /*1c20*/  UMOV UR46, UR40 ;  /* 0x00000028002e7c82 */ /* 0x000fe20008000000 */
[----:B------:R-:W-:Y:S01]  /*1c30*/  UMOV UR24, UR38 ;  /* 0x0000002600187c82 */ /* 0x000fe20008000000 */
[----:B----4-:R-:W-:Y:S01]  /*1c40*/  IMAD.HI.U32 R9, R17, R9, RZ ;  /* 0x0000000911097227 */ /* 0x010fe200078e00ff */
[----:B------:R-:W-:-:S04]  /*1c50*/  ISETP.NE.AND P0, PT, R8, 0x1, PT ;  /* 0x000000010800780c */ /* 0x000fc80003f05270 */
[----:B------:R-:W2:Y:S01]  /*1c60*/  LDC.64 R4, c[0x0][0x4b0] ;  /* 0x00012c00ff047b82 */ /* 0x000ea20000000a00 */
[----:B------:R-:W-:-:S04]  /*1c70*/  SHF.R.U32.HI R6, RZ, R6, R9 ;  /* 0x00000006ff067219 */ /* 0x000fc80000011609 */
        /* <DEDUP_REMOVED lines=10> */
[----:B--2---:R-:W-:Y:S02]  /*1d20*/  R2UR UR8, R4 ;  /* 0x00000000040872ca */ /* 0x004fe400000e0000 */
[----:B------:R-:W-:Y:S02]  /*1d30*/  R2UR UR9, R9 ;  /* 0x00000000090972ca */ /* 0x000fe400000e0000 */
[----:B------:R-:W-:-:S06]  /*1d40*/  R2UR UR6, R5 ;  /* 0x00000000050672ca */ /* 0x000fcc00000e0000 */
[----:B------:R-:W-:Y:S01]  /*1d50*/  USEL UR29, UR4, UR29, !UP0 ;  /* 0x0000001d041d7287 */ /* 0x000fe2000c000000 */
[----:B------:R-:W2:Y:S05]  /*1d60*/  LDCU.64 UR4, c[0x0][0x4d8] ;  /* 0x00009b00ff0477ac */ /* 0x000eaa0008000a00 */
[----:B------:R-:W-:-:S04]  /*1d70*/  IMAD R14, RZ, RZ, -UR29 ;  /* 0x8000001dff0e7e24 */ /* 0x000fc8000f8e02ff */
[----:B------:R-:W-:Y:S01]  /*1d80*/  IMAD R14, R7, R14, R6 ;  /* 0x0000000e070e7224 */ /* 0x000fe200078e0206 */
[----:B-1----:R-:W-:-:S04]  /*1d90*/  R2UR UR27, R2 ;  /* 0x00000000021b72ca */ /* 0x002fc800000e0000 */
[----:B------:R-:W-:Y:S02]  /*1da0*/  R2UR UR7, R14 ;  /* 0x000000000e0772ca */ /* 0x000fe400000e0000 */
[----:B------:R-:W-:-:S07]  /*1db0*/  R2UR UR28, R3 ;  /* 0x00000000031c72ca */ /* 0x000fce00000e0000 */
[----:B------:R-:W-:-:S06]  /*1dc0*/  UIMAD UR27, UR9, UR8, UR27 ;  /* 0x00000008091b72a4 */ /* 0x000fcc000f8e021b */
[----:B--23--:R-:W-:-:S12]  /*1dd0*/  UIMAD UR28, UR7, UR6, UR28 ;  /* 0x00000006071c72a4 */ /* 0x00cfd8000f8e021c */
.L_x_28:
[----:B--2---:R-:W-:Y:S01]  /*1de0*/  @!P5 MOV R3, 0x8000 ;  /* 0x000080000003d802 */ /* 0x004fe20000000f00 */
[----:B------:R-:W-:Y:S01]  /*1df0*/  ULEA UR25, UR24, UR22, 0x3 ;  /* 0x0000001618197291 */ /* 0x000fe2000f8e18ff */
[----:B---3--:R-:W-:Y:S11]  /*1e00*/  @P1 BRA `(.L_x_24) ;  /* 0x0000000000101947 */ /* 0x008ff60003800000 */
[----:B------:R-:W-:Y:S04]  /*1e10*/  MOV R4, UR39 ;  /* 0x0000002700047c02 */ /* 0x000fe80008000f00 */
[----:B------:R-:W-:Y:S04]  /*1e20*/  SHF.L.U32 R4, R4, 0x1f, RZ ;  /* 0x0000001f04047819 */ /* 0x000fe800000006ff */
[----:B------:R-:W1:Y:S02]  /*1e30*/  SYNCS.PHASECHK.TRANS64.TRYWAIT P0, [UR25+0x30], R4 ;  /* 0x00003004ff0075a7 */ /* 0x000e640008001119 */
[----:B-1----:R-:W-:Y:S05]  /*1e40*/  @!P0 BRA `(.L_x_25) ;  /* 0x0000007000ec8947 */ /* 0x002fea0003800000 */
.L_x_24:
[----:B------:R2:W-:Y:S01]  /*1e50*/  @!P5 SYNCS.ARRIVE.TRANS64 RZ, [UR25], R3 ;  /* 0x00000003ffffd9a7 */ /* 0x0005e20008000019 */
[----:B------:R-:W-:Y:S04]  /*1e60*/  BSSY.RECONVERGENT B0, `(.L_x_26) ;  /* 0x0000003000007945 */ /* 0x000fe80003800200 */
[----:B------:R-:W-:Y:S05]  /*1e70*/  @P4 BRA `(.L_x_27) ;  /* 0x0000000000044947 */ /* 0x000fea0003800000 */
[----:B------:R-:W-:Y:S05]  /*1e80*/  BPT.TRAP 0x1 ;  /* 0x000000040000795c */ /* 0x000fea0000300000 */
.L_x_27:
[----:B------:R-:W-:Y:S05]  /*1e90*/  BSYNC.RECONVERGENT B0 ;  /* 0x0000000000007941 */ /* 0x000fea0003800200 */
.L_x_26:
        /* <DEDUP_REMOVED lines=15> */
[----:B------:R-:W-:Y:S01]  /*1f90*/  UIADD3 UR45, UPT, UPT, UR36, 0x1, URZ ;  /* 0x00000001242d7890 */ /* 0x000fe2000fffe0ff */
[----:B------:R1:W3:Y:S01]  /*1fa0*/  SYNCS.PHASECHK.TRANS64.TRYWAIT P1, [UR8+0x30], R2 ;  /* 0x00003002ff0075a7 */ /* 0x0002e20008021108 */
[----:B------:R-:W-:Y:S02]  /*1fb0*/  ULEA UR8, UR24, UR22, 0xe ;  /* 0x0000001618087291 */ /* 0x000fe4000f8e70ff */
[----:B------:R-:W-:Y:S02]  /*1fc0*/  UIADD3 UR50, UP0, UPT, UR42, 0x180, URZ ;  /* 0x000001802a327890 */ /* 0x000fe4000ff1e0ff */
[----:B------:R-:W-:Y:S02]  /*1fd0*/  UIADD3 UR24, UPT, UPT, UR8, 0x8400, URZ ;  /* 0x0000840008187890 */ /* 0x000fe4000fffe0ff */
[----:B------:R-:W-:Y:S02]  /*1fe0*/  UISETP.NE.AND UP1, UPT, UR45, UR35, UPT ;  /* 0x000000232d00728c */ /* 0x000fe4000bf25270 */
[----:B------:R-:W-:Y:S02]  /*1ff0*/  UIADD3.X UR51, UPT, UPT, URZ, UR43, URZ, UP0, !UPT ;  /* 0x0000002bff337290 */ /* 0x000fe400087fe4ff */
[----:B------:R-:W-:Y:S02]  /*2000*/  UIADD3 UR16, UPT, UPT, UR8, 0x20400, URZ ;  /* 0x0002040008107890 */ /* 0x000fe4000fffe0ff */
[----:B------:R-:W-:Y:S01]  /*2010*/  UIADD3 UR8, UPT, UPT, UR8, 0x22400, URZ ;  /* 0x0002240008087890 */ /* 0x000fe2000fffe0ff */
[----:B------:R4:W-:Y:S01]  /*2020*/  UTMALDG.4D.IM2COL [UR24], [UR52], UR54 ;  /* 0x00000018340073b4 */ /* 0x0009e20008058036 */
[----:B------:R-:W-:Y:S02]  /*2030*/  UIADD3 UR44, UPT, UPT, UR37, 0x1, URZ ;  /* 0x00000001252c7890 */ /* 0x000fe4000fffe0ff */
[----:B------:R-:W-:Y:S02]  /*2040*/  UIADD3 UR47, UPT, UPT, UR30, 0x1, URZ ;  /* 0x000000011e2f7890 */ /* 0x000fe4000fffe0ff */
[----:B------:R-:W-:Y:S02]  /*2050*/  @UP1 UIADD3 UR44, UPT, UPT, UR37, URZ, URZ ;  /* 0x000000ff252c1290 */ /* 0x000fe4000fffe0ff */
[----:B------:R-:W-:Y:S02]  /*2060*/  UIADD3 UR55, UPT, UPT, UR46, -0x1, URZ ;  /* 0xffffffff2e377890 */ /* 0x000fe4000fffe0ff */
[----:B------:R-:W-:Y:S01]  /*2070*/  UISETP.NE.AND UP0, UPT, UR44, UR33, UPT ;  /* 0x000000212c00728c */ /* 0x000fe2000bf05270 */
[----:B------:R-:W-:Y:S01]  /*2080*/  UMOV UR48, 0x0 ;  /* 0x0000000000307882 */ /* 0x000fe20000000000 */
[----:B------:R-:W-:Y:S01]  /*2090*/  UMOV UR49, 0x10000000 ;  /* 0x1000000000317882 */ /* 0x000fe20000000000 */
[----:B------:R-:W-:Y:S01]  /*20a0*/  UMOV UR17, UR25 ;  /* 0x0000001900117c82 */ /* 0x000fe20008000000 */
[----:B------:R-:W-:Y:S01]  /*20b0*/  UMOV UR18, UR34 ;  /* 0x0000002200127c82 */ /* 0x000fe20008000000 */
[----:B------:R-:W-:Y:S01]  /*20c0*/  UMOV UR20, UR36 ;  /* 0x0000002400147c82 */ /* 0x000fe20008000000 */
[----:B------:R-:W-:Y:S01]  /*20d0*/  UMOV UR21, UR37 ;  /* 0x0000002500157c82 */ /* 0x000fe20008000000 */
[----:B------:R-:W-:Y:S01]  /*20e0*/  UMOV UR19, UR26 ;  /* 0x0000001a00137c82 */ /* 0x000fe20008000000 */
[----:B------:R-:W-:Y:S01]  /*20f0*/  UMOV UR12, UR36 ;  /* 0x00000024000c7c82 */ /* 0x000fe20008000000 */
[----:B------:R1:W-:Y:S02]  /*2100*/  UTMALDG.4D [UR16], [UR50], desc[UR48] ;  /* 0x00003010320075b4 */ /* 0x0003e40008019000 */
[----:B------:R-:W-:Y:S02]  /*2110*/  @UP0 UIADD3 UR47, UPT, UPT, UR30, URZ, URZ ;  /* 0x000000ff1e2f0290 */ /* 0x000fe4000fffe0ff */
[----:B------:R-:W-:Y:S01]  /*2120*/  USEL UR36, UR45, URZ, UP1 ;  /* 0x000000ff2d247287 */ /* 0x000fe20008800000 */
[----:B------:R-:W-:Y:S01]  /*2130*/  UMOV UR13, UR37 ;  /* 0x00000025000d7c82 */ /* 0x000fe20008000000 */
[----:B------:R-:W-:Y:S01]  /*2140*/  USEL UR37, UR44, URZ, UP0 ;  /* 0x000000ff2c257287 */ /* 0x000fe20008000000 */
[----:B------:R-:W-:Y:S01]  /*2150*/  UMOV UR9, UR25 ;  /* 0x0000001900097c82 */ /* 0x000fe20008000000 */
[----:B------:R-:W-:Y:S01]  /*2160*/  UMOV UR11, UR26 ;  /* 0x0000001a000b7c82 */ /* 0x000fe20008000000 */
[----:B------:R-:W-:Y:S01]  /*2170*/  UISETP.GT.U32.AND UP0, UPT, UR46, 0x1, UPT ;  /* 0x000000012e00788c */ /* 0x000fe2000bf04070 */
[----:B------:R1:W-:Y:S01]  /*2180*/  UTMALDG.4D [UR8], [UR50], desc[UR48] ;  /* 0x00003008320075b4 */ /* 0x0003e20008019000 */
[----:B------:R-:W-:Y:S01]  /*2190*/  UMOV UR30, UR47 ;  /* 0x0000002f001e7c82 */ /* 0x000fe20008000000 */
[----:B------:R-:W-:Y:S01]  /*21a0*/  UMOV UR46, UR55 ;  /* 0x00000037002e7c82 */ /* 0x000fe20008000000 */
[----:B----4-:R-:W-:Y:S05]  /*21b0*/  UMOV UR24, UR38 ;  /* 0x0000002600187c82 */ /* 0x010fea0008000000 */
[----:B-1----:R-:W-:Y:S05]  /*21c0*/  BRA.U UP0, `(.L_x_28) ;  /* 0xfffffffd00047547 */ /* 0x002fea000b83ffff */
.L_x_23:
[----:B--2---:R-:W-:Y:S01]  /*21d0*/  SHF.L.U32 R3, R13, 0x1f, RZ ;  /* 0x0000001f0d037819 */ /* 0x004fe200000006ff */
[----:B------:R-:W-:-:S03]  /*21e0*/  NOP ;  /* 0x0000000000007918 */ /* 0x000fc60000000000 */
[----:B------:R-:W2:Y:S02]  /*21f0*/  SYNCS.PHASECHK.TRANS64.TRYWAIT P0, [UR22+0xb0], R3 ;  /* 0x0000b003ff0075a7 */ /* 0x000ea40008001116 */
[----:B--2---:R-:W-:Y:S05]  /*2200*/  @!P0 BRA `(.L_x_29) ;  /* 0x0000007000148947 */ /* 0x004fea0003800000 */
.L_x_128:
[----:B------:R-:W2:Y:S01]  /*2210*/  LDS.128 R4, [UR22+0xf0] ;  /* 0x0000f016ff047984 */ /* 0x000ea20008000c00 */
[----:B------:R-:W-:Y:S01]  /*2220*/  UIADD3 UR4, UPT, UPT, UR22, 0xb8, URZ ;  /* 0x000000b816047890 */ /* 0x000fe2000fffe0ff */
[----:B------:R-:W-:Y:S01]  /*2230*/  ISETP.GE.AND P0, PT, R40, 0x1, PT ;  /* 0x000000012800780c */ /* 0x000fe20003f06270 */
[----:B------:R-:W-:Y:S01]  /*2240*/  @!PT LDS RZ, [RZ] ;  /* 0x00000000fffff984 */ /* 0x000fe20000000800 */
[----:B------:R-:W-:Y:S01]  /*2250*/  @!PT LDS RZ, [RZ] ;  /* 0x00000000fffff984 */ /* 0x000fe20000000800 */
[----:B------:R-:W-:Y:S01]  /*2260*/  @!PT LDS RZ, [RZ] ;  /* 0x00000000fffff984 */ /* 0x000fe20000000800 */
[----:B------:R-:W-:Y:S01]  /*2270*/  @!PT LDS RZ, [RZ] ;  /* 0x00000000fffff984 */ /* 0x000fe20000000800 */
[----:B------:R1:W-:Y:S06]  /*2280*/  MEMBAR.ALL.CTA ;  /* 0x0000000000007992 */ /* 0x0003ec0000008000 */
[----:B-1----:R-:W1:Y:S01]  /*2290*/  FENCE.VIEW.ASYNC.S ;  /* 0x00000000000073c6 */ /* 0x002e620000000000 */
[----:B------:R-:W-:-:S09]  /*22a0*/  UPRMT UR4, URZ, 0x654, UR4 ;  /* 0x00000654ff047896 */ /* 0x000fd20008000004 */
[----:B-1----:R-:W-:Y:S01]  /*22b0*/  SYNCS.ARRIVE.TRANS64.RED.A1T0 RZ, [UR4], RZ ;  /* 0x000000ffffff79a7 */ /* 0x002fe20008100404 */
[----:B--2---:R-:W-:-:S13]  /*22c0*/  LOP3.LUT P3, RZ, R6, 0x1, RZ, 0xc0, !PT ;  /* 0x0000000106ff7812 */ /* 0x004fda000786c0ff */
[----:B------:R-:W-:Y:S02]  /*22d0*/  @P3 MOV R12, R4 ;  /* 0x00000004000c3202 */ /* 0x000fe40000000f00 */
[----:B------:R-:W-:Y:S01]  /*22e0*/  @P3 LOP3.LUT R11, R5, 0xffff, RZ, 0xc0, !PT ;  /* 0x0000ffff050b3812 */ /* 0x000fe200078ec0ff */
[----:B------:R-:W-:Y:S06]  /*22f0*/  @!P0 BRA `(.L_x_30) ;  /* 0x0000000000b88947 */ /* 0x000fec0003800000 */
[----:B------:R-:W1:Y:S01]  /*2300*/  LDC.64 R4, c[0x0][0xb18] ;  /* 0x0002c600ff047b82 */ /* 0x000e620000000a00 */
[----:B----4-:R-:W-:-:S07]  /*2310*/  ISETP.NE.AND P2, PT, R40, 0x1, PT ;  /* 0x000000012800780c */ /* 0x010fce0003f45270 */
[----:B------:R-:W2:Y:S08]  /*2320*/  LDC.64 R6, c[0x0][0xb10] ;  /* 0x0002c400ff067b82 */ /* 0x000eb00000000a00 */
[----:B------:R-:W4:Y:S08]  /*2330*/  LDC R8, c[0x0][0xb20] ;  /* 0x0002c800ff087b82 */ /* 0x000f300000000800 */
[----:B------:R-:W3:Y:S01]  /*2340*/  LDC R9, c[0x0][0xb0c] ;  /* 0x0002c300ff097b82 */ /* 0x000ee20000000800 */
[----:B-1----:R-:W-:Y:S01]  /*2350*/  IMAD.HI.U32 R15, R0, R5, RZ ;  /* 0x00000005000f7227 */ /* 0x002fe200078e00ff */
[----:B------:R-:W-:-:S03]  /*2360*/  ISETP.NE.AND P0, PT, R4, 0x1, PT ;  /* 0x000000010400780c */ /* 0x000fc60003f05270 */
[----:B------:R-:W-:-:S03]  /*2370*/  IMAD.HI.U32 R5, R11, R5, RZ ;  /* 0x000000050b057227 */ /* 0x000fc600078e00ff */
[----:B------:R-:W1:Y:S01]  /*2380*/  LDC.64 R2, c[0x0][0xb28] ;  /* 0x0002ca00ff027b82 */ /* 0x000e620000000a00 */
[----:B--2---:R-:W-:-:S04]  /*2390*/  IMAD.HI.U32 R16, R10, R6, RZ ;  /* 0x000000060a107227 */ /* 0x004fc800078e00ff */
[----:B------:R-:W-:Y:S01]  /*23a0*/  IMAD.HI.U32 R17, R12, R6, RZ ;  /* 0x000000060c117227 */ /* 0x000fe200078e00ff */
[----:B------:R-:W-:Y:S02]  /*23b0*/  SHF.R.U32.HI R16, RZ, R7, R16 ;  /* 0x00000007ff107219 */ /* 0x000fe40000011610 */
[-C--:B----4-:R-:W-:Y:S02]  /*23c0*/  SHF.R.U32.HI R15, RZ, R8.reuse, R15 ;  /* 0x00000008ff0f7219 */ /* 0x090fe4000001160f */
[----:B------:R-:W-:Y:S02]  /*23d0*/  SHF.R.U32.HI R5, RZ, R8, R5 ;  /* 0x00000008ff057219 */ /* 0x000fe40000011605 */
[----:B------:R-:W-:Y:S02]  /*23e0*/  SEL R15, R0, R15, !P0 ;  /* 0x0000000f000f7207 */ /* 0x000fe40004000000 */
[----:B------:R-:W-:Y:S02]  /*23f0*/  SHF.R.U32.HI R17, RZ, R7, R17 ;  /* 0x00000007ff117219 */ /* 0x000fe40000011611 */
[----:B---3--:R-:W-:-:S02]  /*2400*/  ISETP.NE.AND P1, PT, R9, 0x1, PT ;  /* 0x000000010900780c */ /* 0x008fc40003f25270 */
[----:B------:R-:W-:Y:S02]  /*2410*/  SEL R5, R11, R5, !P0 ;  /* 0x000000050b057207 */ /* 0x000fe40004000000 */
[----:B------:R-:W-:Y:S02]  /*2420*/  SEL R16, R10, R16, !P1 ;  /* 0x000000100a107207 */ /* 0x000fe40004800000 */
[----:B------:R-:W-:Y:S01]  /*2430*/  SEL R17, R12, R17, !P1 ;  /* 0x000000110c117207 */ /* 0x000fe20004800000 */
[----:B-1----:R-:W-:-:S04]  /*2440*/  IMAD.HI.U32 R14, R15, R2, RZ ;  /* 0x000000020f0e7227 */ /* 0x002fc800078e00ff */
        /* <DEDUP_REMOVED lines=10> */
[----:B------:R-:W-:-:S04]  /*24f0*/  @!P0 IMAD.HI.U32 R7, R17, R2, RZ ;  /* 0x0000000211078227 */ /* 0x000fc800078e00ff */
[----:B------:R-:W-:Y:S01]  /*2500*/  IMAD.MOV R2, RZ, RZ, -R6 ;  /* 0x000000ffff027224 */ /* 0x000fe200078e0a06 */
[----:B------:R-:W-:Y:S02]  /*2510*/  @!P0 SHF.R.U32.HI R3, RZ, R3, R7 ;  /* 0x00000003ff038219 */ /* 0x000fe40000011607 */
[----:B------:R-:W-:Y:S01]  /*2520*/  IADD3 R7, PT, PT, -R5, RZ, RZ ;  /* 0x000000ff05077210 */ /* 0x000fe20007ffe1ff */
[----:B------:R-:W-:Y:S01]  /*2530*/  IMAD R2, R40, R2, R5 ;  /* 0x0000000228027224 */ /* 0x000fe200078e0205 */
        /* <DEDUP_REMOVED lines=10> */
.L_x_30:
[----:B------:R-:W1:Y:S02]  /*25e0*/  LDCU UR4, c[0x0][0xb30] ;  /* 0x00016600ff0477ac */ /* 0x000e640008000800 */
[----:B-1----:R-:W-:-:S09]  /*25f0*/  UISETP.NE.AND UP0, UPT, UR4, 0x1, UPT ;  /* 0x000000010400788c */ /* 0x002fd2000bf05270 */
[----:B------:R-:W-:Y:S05]  /*2600*/  BRA.U UP0, `(.L_x_31) ;  /* 0x0000000100407547 */ /* 0x000fea000b800000 */
[----:B------:R-:W1:Y:S08]  /*2610*/  LDC.64 R4, c[0x0][0xb10] ;  /* 0x0002c400ff047b82 */ /* 0x000e700000000a00 */
[----:B------:R-:W2:Y:S08]  /*2620*/  LDC.64 R2, c[0x0][0xb18] ;  /* 0x0002c600ff027b82 */ /* 0x000eb00000000a00 */
[----:B------:R-:W3:Y:S08]  /*2630*/  LDC R6, c[0x0][0xb20] ;  /* 0x0002c800ff067b82 */ /* 0x000ef00000000800 */
[----:B------:R-:W4:Y:S01]  /*2640*/  LDC R7, c[0x0][0xb0c] ;  /* 0x0002c300ff077b82 */ /* 0x000f220000000800 */
[----:B-1----:R-:W-:-:S05]  /*2650*/  IMAD.HI.U32 R4, R12, R4, RZ ;  /* 0x000000040c047227 */ /* 0x002fca00078e00ff */
[----:B------:R-:W-:Y:S01]  /*2660*/  SHF.R.U32.HI R4, RZ, R5, R4 ;  /* 0x00000005ff047219 */ /* 0x000fe20000011604 */
[----:B--2---:R-:W-:Y:S01]  /*2670*/  IMAD.HI.U32 R3, R11, R3, RZ ;  /* 0x000000030b037227 */ /* 0x004fe200078e00ff */
[----:B------:R-:W-:-:S04]  /*2680*/  ISETP.NE.AND P0, PT, R2, 0x1, PT ;  /* 0x000000010200780c */ /* 0x000fc80003f05270 */
[----:B---3--:R-:W-:-:S04]  /*2690*/  SHF.R.U32.HI R3, RZ, R6, R3 ;  /* 0x00000006ff037219 */ /* 0x008fc80000011603 */
[----:B------:R-:W-:Y:S02]  /*26a0*/  SEL R3, R11, R3, !P0 ;  /* 0x000000030b037207 */ /* 0x000fe40004000000 */
[----:B----4-:R-:W-:-:S04]  /*26b0*/  ISETP.NE.AND P1, PT, R7, 0x1, PT ;  /* 0x000000010700780c */ /* 0x010fc80003f25270 */
[----:B------:R-:W-:-:S05]  /*26c0*/  SEL R4, R12, R4, !P1 ;  /* 0x000000040c047207 */ /* 0x000fca0004800000 */
[----:B------:R-:W-:Y:S02]  /*26d0*/  IMAD.IADD R5, R3, 0x1, -R4 ;  /* 0x0000000103057824 */ /* 0x000fe400078e0a04 */
[----:B------:R-:W-:Y:S02]  /*26e0*/  IMAD.IADD R3, R4, 0x1, -R3 ;  /* 0x0000000104037824 */ /* 0x000fe400078e0a03 */
[----:B------:R-:W-:Y:S02]  /*26f0*/  IMAD R12, R5, R7, R12 ;  /* 0x00000007050c7224 */ /* 0x000fe400078e020c */
[----:B------:R-:W-:-:S07]  /*2700*/  IMAD R11, R3, R2, R11 ;  /* 0x00000002030b7224 */ /* 0x000fce00078e020b */
.L_x_31:
[----:B------:R-:W-:Y:S01]  /*2710*/  UMOV UR28, UR31 ;  /* 0x0000001f001c7c82 */ /* 0x000fe20008000000 */
[----:B------:R-:W-:Y:S01]  /*2720*/  PLOP3.LUT P0, PT, PT, PT, PT, 0x80, 0x8 ;  /* 0x000000000008781c */ /* 0x000fe20003f0f070 */
[----:B------:R-:W-:Y:S01]  /*2730*/  IMAD.IADD R17, R12, 0x1, R91 ;  /* 0x000000010c117824 */ /* 0x000fe200078e025b */
[----:B------:R-:W-:Y:S01]  /*2740*/  LOP3.LUT R13, R13, 0x1, RZ, 0x3c, !PT ;  /* 0x000000010d0d7812 */ /* 0x000fe200078e3cff */
[----:B------:R-:W-:Y:S01]  /*2750*/  IMAD.IADD R14, R11, 0x1, R90 ;  /* 0x000000010b0e7824 */ /* 0x000fe200078e025a */
[----:B------:R-:W-:Y:S09]  /*2760*/  @P3 BRA `(.L_x_32) ;  /* 0xffffffec00303947 */ /* 0x000ff2000383ffff */
[----:B------:R-:W-:Y:S01]  /*2770*/  UIADD3 UR22, UPT, UPT, UR22, 0x30, URZ ;  /* 0x0000003016167890 */ /* 0x000fe2000fffe0ff */
[----:B------:R-:W-:-:S03]  /*2780*/  MOV R2, UR39 ;  /* 0x0000002700027c02 */ /* 0x000fc60008000f00 */
[----:B------:R-:W-:Y:S01]  /*2790*/  ULEA UR4, UR38, UR22, 0x3 ;  /* 0x0000001626047291 */ /* 0x000fe2000f8e18ff */
[----:B------:R-:W-:-:S08]  /*27a0*/  SHF.L.U32 R2, R2, 0x1f, RZ ;  /* 0x0000001f02027819 */ /* 0x000fd000000006ff */
[----:B------:R-:W1:Y:S02]  /*27b0*/  SYNCS.PHASECHK.TRANS64.TRYWAIT P0, [UR4], R2 ;  /* 0x00000002ff0075a7 */ /* 0x000e640008001104 */
[----:B-1----:R-:W-:Y:S05]  /*27c0*/  @!P0 BRA `(.L_x_33) ;  /* 0x0000006800bc8947 */ /* 0x002fea0003800000 */
.L_x_130:
[----:B------:R-:W-:-:S04]  /*27d0*/  UIADD3 UR6, UPT, UPT, UR38, 0x1, URZ ;  /* 0x0000000126067890 */ /* 0x000fc8000fffe0ff */
[----:B------:R-:W-:-:S04]  /*27e0*/  UISETP.NE.AND UP0, UPT, UR6, 0x6, UPT ;  /* 0x000000060600788c */ /* 0x000fc8000bf05270 */
[----:B------:R-:W-:Y:S02]  /*27f0*/  USEL UR5, URZ, 0x1, UP0 ;  /* 0x00000001ff057887 */ /* 0x000fe40008000000 */
[----:B------:R-:W-:Y:S02]  /*2800*/  USEL UR6, UR6, URZ, UP0 ;  /* 0x000000ff06067287 */ /* 0x000fe40008000000 */
[----:B------:R-:W-:Y:S02]  /*2810*/  ULOP3.LUT UR5, UR39, UR5, URZ, 0x3c, !UPT ;  /* 0x0000000527057292 */ /* 0x000fe4000f8e3cff */
[----:B------:R-:W-:-:S04]  /*2820*/  ULEA UR4, UR6, UR22, 0x3 ;  /* 0x0000001606047291 */ /* 0x000fc8000f8e18ff */
[----:B-1----:R-:W-:-:S04]  /*2830*/  MOV R2, UR5 ;  /* 0x0000000500027c02 */ /* 0x002fc80008000f00 */
[----:B------:R-:W-:-:S04]  /*2840*/  SHF.L.U32 R2, R2, 0x1f, RZ ;  /* 0x0000001f02027819 */ /* 0x000fc800000006ff */
[----:B------:R-:W1:Y:S02]  /*2850*/  SYNCS.PHASECHK.TRANS64.TRYWAIT P0, [UR4], R2 ;  /* 0x00000002ff0075a7 */ /* 0x000e640008001104 */
[----:B-1----:R-:W-:Y:S05]  /*2860*/  @!P0 BRA `(.L_x_34) ;  /* 0x0000006800ac8947 */ /* 0x002fea0003800000 */
.L_x_132:
        /* <DEDUP_REMOVED lines=10> */
.L_x_134:
        /* <DEDUP_REMOVED lines=10> */
.L_x_136:
        /* <DEDUP_REMOVED lines=10> */
.L_x_138:
[----:B------:R-:W-:-:S04]  /*2a50*/  UIADD3 UR6, UPT, UPT, UR6, 0x1, URZ ;  /* 0x0000000106067890 */ /* 0x000fc8000fffe0ff */
[----:B------:R-:W-:-:S04]  /*2a60*/  UISETP.NE.AND UP0, UPT, UR6, 0x6, UPT ;  /* 0x000000060600788c */ /* 0x000fc8000bf05270 */
[----:B------:R-:W-:Y:S02]  /*2a70*/  USEL UR4, URZ, 0x1, UP0 ;  /* 0x00000001ff047887 */ /* 0x000fe40008000000 */
[----:B------:R-:W-:Y:S02]  /*2a80*/  USEL UR6, UR6, URZ, UP0 ;  /* 0x000000ff06067287 */ /* 0x000fe40008000000 */
[----:B------:R-:W-:Y:S02]  /*2a90*/  ULOP3.LUT UR4, UR5, UR4, URZ, 0x3c, !UPT ;  /* 0x0000000405047292 */ /* 0x000fe4000f8e3cff */
[----:B------:R-:W-:-:S04]  /*2aa0*/  ULEA UR6, UR6, UR22, 0x3 ;  /* 0x0000001606067291 */ /* 0x000fc8000f8e18ff */
[----:B-1----:R-:W-:Y:S02]  /*2ab0*/  IMAD.U32 R2, RZ, RZ, UR4 ;  /* 0x00000004ff027e24 */ /* 0x002fe4000f8e00ff */
[----:B------:R-:W-:-:S03]  /*2ac0*/  MOV R0, UR6 ;  /* 0x0000000600007c02 */ /* 0x000fc60008000f00 */
[----:B------:R-:W-:-:S07]  /*2ad0*/  SHF.L.U32 R2, R2, 0x1f, RZ ;  /* 0x0000001f02027819 */ /* 0x000fce00000006ff */
.L_x_38:
[----:B-1----:R1:W2:Y:S02]  /*2ae0*/  SYNCS.PHASECHK.TRANS64.TRYWAIT P0, [R0+URZ], R2 ;  /* 0x00000002000075a7 */ /* 0x0022a400080011ff */
[----:B--2---:R-:W-:Y:S05]  /*2af0*/  @!P0 NANOSLEEP.SYNCS 0x989680 ;  /* 0x009896800000895d */ /* 0x004fea0003900000 */
[----:B------:R-:W2:Y:S02]  /*2b00*/  @!P0 SYNCS.PHASECHK.TRANS64 P0, [R0+URZ], R2 ;  /* 0x00000002000085a7 */ /* 0x000ea400080010ff */
[----:B--2---:R-:W-:Y:S05]  /*2b10*/  @P0 EXIT ;  /* 0x000000000000094d */ /* 0x004fea0003800000 */
[----:B------:R-:W-:Y:S05]  /*2b20*/  BRA `(.L_x_38) ;  /* 0xfffffffc00ec7947 */ /* 0x000fea000383ffff */
.L_x_16:
[----:B------:R-:W-:-:S04]  /*2b30*/  UISETP.NE.AND UP1, UPT, UR45, URZ, UPT ;  /* 0x000000ff2d00728c */ /* 0x000fc8000bf25270 */
[----:B------:R-:W-:-:S09]  /*2b40*/  UISETP.NE.OR UP1, UPT, UR8, 0x1, UP1 ;  /* 0x000000010800788c */ /* 0x000fd20008f25670 */
[----:B------:R-:W-:Y:S05]  /*2b50*/  BRA.U UP1, `(.L_x_39) ;  /* 0x0000000101b07547 */ /* 0x000fea000b800000 */
[----:B------:R-:W-:Y:S01]  /*2b60*/  UMOV UR4, 0x400 ;  /* 0x0000040000047882 */ /* 0x000fe20000000000 */
[----:B------:R-:W-:Y:S01]  /*2b70*/  HFMA2 R3, -RZ, RZ, 0, 5.9604644775390625e-08 ;  /* 0x00000001ff037431 */ /* 0x000fe200000001ff */
[----:B------:R-:W-:Y:S01]  /*2b80*/  ULEA UR45, UR45, UR4, 0x18 ;  /* 0x000000042d2d7291 */ /* 0x000fe2000f8ec0ff */
[----:B------:R-:W-:Y:S01]  /*2b90*/  ISETP.NE.AND P0, PT, R2, RZ, PT ;  /* 0x000000ff0200720c */ /* 0x000fe20003f05270 */
[----:B------:R-:W-:Y:S02]  /*2ba0*/  IMAD.MOV.U32 R8, RZ, RZ, RZ ;  /* 0x000000ffff087224 */ /* 0x000fe400078e00ff */
[----:B------:R-:W-:Y:S02]  /*2bb0*/  UIADD3 UR6, UPT, UPT, UR45, 0xb8, URZ ;  /* 0x000000b82d067890 */ /* 0x000fe4000fffe0ff */
[----:B------:R-:W-:Y:S02]  /*2bc0*/  UIADD3 UR7, UPT, UPT, UR45, 0xb0, URZ ;  /* 0x000000b02d077890 */ /* 0x000fe4000fffe0ff */
[----:B------:R-:W-:-:S12]  /*2bd0*/  UPRMT UR6, URZ, 0x654, UR6 ;  /* 0x00000654ff067896 */ /* 0x000fd80008000006 */
.L_x_42:
[----:B------:R-:W-:Y:S01]  /*2be0*/  SHF.L.U32 R6, R3, 0x1f, RZ ;  /* 0x0000001f03067819 */ /* 0x000fe200000006ff */
[----:B------:R-:W-:Y:S02]  /*2bf0*/  IMAD.U32 R4, RZ, RZ, UR7 ;  /* 0x00000007ff047e24 */ /* 0x000fe4000f8e00ff */
[----:B------:R-:W-:Y:S01]  /*2c00*/  @!P0 IMAD.MOV.U32 R5, RZ, RZ, 0x10 ;  /* 0x00000010ff058424 */ /* 0x000fe200078e00ff */
[----:B------:R-:W1:Y:S02]  /*2c10*/  SYNCS.PHASECHK.TRANS64.TRYWAIT P1, [UR45+0xb8], R6 ;  /* 0x0000b806ff0075a7 */ /* 0x000e64000802112d */
[----:B------:R-:W-:-:S04]  /*2c20*/  PRMT R4, R2, 0x654, R4 ;  /* 0x0000065402047816 */ /* 0x000fc80000000004 */
[----:B------:R-:W-:Y:S01]  /*2c30*/  SEL R0, R4, R0, !P0 ;  /* 0x0000000004007207 */ /* 0x000fe20004000000 */
[----:B-1----:R-:W-:Y:S06]  /*2c40*/  @!P1 BRA `(.L_x_40) ;  /* 0x0000006800149947 */ /* 0x002fec0003800000 */
.L_x_140:
[----:B------:R-:W-:Y:S01]  /*2c50*/  UIADD3 UR4, UPT, UPT, UR45, 0xf0, URZ ;  /* 0x000000f02d047890 */ /* 0x000fe2000fffe0ff */
[----:B------:R2:W-:Y:S01]  /*2c60*/  @!P0 SYNCS.ARRIVE.TRANS64.RED RZ, [R0+URZ], R5 ;  /* 0x0000000500ff89a7 */ /* 0x0005e200080004ff */
[----:B------:R-:W-:Y:S01]  /*2c70*/  UIADD3 UR5, UPT, UPT, UR45, 0xb0, URZ ;  /* 0x000000b02d057890 */ /* 0x000fe2000fffe0ff */
[----:B------:R-:W-:-:S08]  /*2c80*/  LOP3.LUT R3, R3, 0x1, RZ, 0x3c, !PT ;  /* 0x0000000103037812 */ /* 0x000fd000078e3cff */
[----:B------:R-:W-:Y:S06]  /*2c90*/  UGETNEXTWORKID.BROADCAST [UR4], [UR5] ;  /* 0x00000000040073ca */ /* 0x000fec0008000100 */
[----:B--2---:R-:W-:-:S04]  /*2ca0*/  SHF.L.U32 R5, R8, 0x1f, RZ ;  /* 0x0000001f08057819 */ /* 0x004fc800000006ff */
[----:B------:R-:W2:Y:S02]  /*2cb0*/  SYNCS.PHASECHK.TRANS64.TRYWAIT P1, [UR45+0xb0], R5 ;  /* 0x0000b005ff0075a7 */ /* 0x000ea4000802112d */
[----:B--2---:R-:W-:Y:S05]  /*2cc0*/  @!P1 BRA `(.L_x_41) ;  /* 0x00000068000c9947 */ /* 0x004fea0003800000 */
.L_x_142:
[----:B-1----:R-:W1:Y:S01]  /*2cd0*/  LDS.128 R4, [UR45+0xf0] ;  /* 0x0000f02dff047984 */ /* 0x002e620008000c00 */
[----:B------:R-:W-:Y:S01]  /*2ce0*/  LOP3.LUT R8, R8, 0x1, RZ, 0x3c, !PT ;  /* 0x0000000108087812 */ /* 0x000fe200078e3cff */
[----:B------:R-:W-:Y:S01]  /*2cf0*/  @!PT LDS RZ, [RZ] ;  /* 0x00000000fffff984 */ /* 0x000fe20000000800 */
[----:B------:R-:W-:Y:S01]  /*2d00*/  @!PT LDS RZ, [RZ] ;  /* 0x00000000fffff984 */ /* 0x000fe20000000800 */
[----:B------:R-:W-:Y:S01]  /*2d10*/  @!PT LDS RZ, [RZ] ;  /* 0x00000000fffff984 */ /* 0x000fe20000000800 */
[----:B------:R-:W-:Y:S01]  /*2d20*/  @!PT LDS RZ, [RZ] ;  /* 0x00000000fffff984 */ /* 0x000fe20000000800 */
[----:B------:R2:W-:Y:S06]  /*2d30*/  MEMBAR.ALL.CTA ;  /* 0x0000000000007992 */ /* 0x0005ec0000008000 */
[----:B--2---:R-:W2:Y:S02]  /*2d40*/  FENCE.VIEW.ASYNC.S ;  /* 0x00000000000073c6 */ /* 0x004ea40000000000 */
[----:B--2---:R-:W-:Y:S01]  /*2d50*/  SYNCS.ARRIVE.TRANS64.RED.A1T0 RZ, [UR6], RZ ;  /* 0x000000ffffff79a7 */ /* 0x004fe20008100406 */
[----:B-1----:R-:W-:-:S13]  /*2d60*/  LOP3.LUT P1, RZ, R6, 0x1, RZ, 0xc0, !PT ;  /* 0x0000000106ff7812 */ /* 0x002fda000782c0ff */
[----:B------:R-:W-:Y:S05]  /*2d70*/  @P1 BRA `(.L_x_42) ;  /* 0xfffffffc00981947 */ /* 0x000fea000383ffff */
[----:B------:R-:W-:-:S04]  /*2d80*/  SHF.L.U32 R0, R3, 0x1f, RZ ;  /* 0x0000001f03007819 */ /* 0x000fc800000006ff */
[----:B------:R-:W1:Y:S02]  /*2d90*/  SYNCS.PHASECHK.TRANS64 P0, [UR45+0xb8], R0 ;  /* 0x0000b800ff0075a7 */ /* 0x000e64000800102d */
[----:B-1----:R-:W-:Y:S05]  /*2da0*/  @P0 EXIT ;  /* 0x000000000000094d */ /* 0x002fea0003800000 */
[----:B------:R-:W-:-:S07]  /*2db0*/  MOV R0, UR45 ;  /* 0x0000002d00007c02 */ /* 0x000fce0008000f00 */
.L_x_43:
[----:B-1----:R-:W-:-:S04]  /*2dc0*/  SHF.L.U32 R2, R3, 0x1f, RZ ;  /* 0x0000001f03027819 */ /* 0x002fc800000006ff */
[----:B------:R1:W2:Y:S03]  /*2dd0*/  SYNCS.PHASECHK.TRANS64.TRYWAIT P0, [R0+URZ+0xb8], R2 ;  /* 0x0000b802000075a7 */ /* 0x0002a600080011ff */
[----:B--2---:R-:W-:Y:S05]  /*2de0*/  @!P0 NANOSLEEP.SYNCS 0x989680 ;  /* 0x009896800000895d */ /* 0x004fea0003900000 */
[----:B------:R-:W2:Y:S02]  /*2df0*/  @!P0 SYNCS.PHASECHK.TRANS64 P0, [R0+URZ+0xb8], R2 ;  /* 0x0000b802000085a7 */ /* 0x000ea400080010ff */
[----:B--2---:R-:W-:Y:S05]  /*2e00*/  @P0 EXIT ;  /* 0x000000000000094d */ /* 0x004fea0003800000 */
[----:B------:R-:W-:Y:S05]  /*2e10*/  BRA `(.L_x_43) ;  /* 0xfffffffc00e87947 */ /* 0x000fea000383ffff */
.L_x_39:
[----:B------:R-:W-:-:S09]  /*2e20*/  UISETP.NE.AND UP1, UPT, UR8, URZ, UPT ;  /* 0x000000ff0800728c */ /* 0x000fd2000bf25270 */
[----:B------:R-:W-:Y:S05]  /*2e30*/  BRA.U UP1, `(.L_x_44) ;  /* 0x0000000d01787547 */ /* 0x000fea000b800000 */
[----:B------:R-:W-:Y:S01]  /*2e40*/  UMOV UR4, 0x40 ;  /* 0x0000004000047882 */ /* 0x000fe20000000000 */
[----:B------:R-:W-:Y:S01]  /*2e50*/  NOP ;  /* 0x0000000000007918 */ /* 0x000fe20000000000 */
[----:B------:R-:W-:Y:S01]  /*2e60*/  ULEA UR4, UR45, UR4, 0x18 ;  /* 0x000000042d047291 */ /* 0x000fe2000f8ec0ff */
[----:B------:R-:W-:Y:S02]  /*2e70*/  UMOV UR5, 0x400 ;  /* 0x0000040000057882 */ /* 0x000fe40000000000 */
[----:B------:R-:W-:-:S06]  /*2e80*/  ULEA UR45, UR45, UR5, 0x18 ;  /* 0x000000052d2d7291 */ /* 0x000fcc000f8ec0ff */
[----:B------:R-:W1:Y:S02]  /*2e90*/  LDS.U8 R0, [UR4+0x1c] ;  /* 0x00001c04ff007984 */ /* 0x000e640008000000 */
[----:B-1----:R-:W-:-:S13]  /*2ea0*/  ISETP.NE.AND P0, PT, R0, RZ, PT ;  /* 0x000000ff0000720c */ /* 0x002fda0003f05270 */
[----:B------:R-:W-:Y:S05]  /*2eb0*/  @P0 BRA `(.L_x_45) ;  /* 0x0000000000580947 */ /* 0x000fea0003800000 */
[----:B------:R-:W-:-:S13]  /*2ec0*/  ELECT P0, URZ, PT ;  /* 0x0000000000ff782f */ /* 0x000fda0003800000 */
[----:B------:R-:W-:Y:S05]  /*2ed0*/  @!P0 BRA `(.L_x_46) ;  /* 0x0000000000608947 */ /* 0x000fea0003800000 */
[----:B------:R-:W-:Y:S01]  /*2ee0*/  UMOV UR5, 0x10 ;  /* 0x0000001000057882 */ /* 0x000fe20000000000 */
[----:B------:R-:W-:Y:S01]  /*2ef0*/  HFMA2 R0, -RZ, RZ, 0, 5.9604644775390625e-08 ;  /* 0x00000001ff007431 */ /* 0x000fe200000001ff */
[----:B------:R-:W-:-:S03]  /*2f00*/  MOV R2, 0xffff ;  /* 0x0000ffff00027802 */ /* 0x000fc60000000f00 */
[----:B------:R-:W-:Y:S04]  /*2f10*/  DEPBAR.LE SB1, 0x36 ;  /* 0x00009d800000791a */ /* 0x000fe80000000000 */
[----:B------:R-:W1:Y:S02]  /*2f20*/  UTCATOMSWS.FIND_AND_SET.ALIGN UP0, UR5, UR5 ;  /* 0x00000005000575e3 */ /* 0x000e640008000800 */
[----:B-1----:R-:W-:Y:S01]  /*2f30*/  MOV R3, UR5 ;  /* 0x0000000500037c02 */ /* 0x002fe20008000f00 */
[----:B------:R-:W-:Y:S06]  /*2f40*/  BRA.U UP0, `(.L_x_47) ;  /* 0x0000000100187547 */ /* 0x000fec000b800000 */
.L_x_48:
[----:B------:R-:W-:Y:S05]  /*2f50*/  NANOSLEEP 0x64 ;  /* 0x000000640000795d */ /* 0x000fea0003800000 */
[----:B------:R-:W-:-:S05]  /*2f60*/  UMOV UR5, 0x10 ;  /* 0x0000001000057882 */ /* 0x000fca0000000000 */
[----:B------:R-:W-:Y:S04]  /*2f70*/  DEPBAR.LE SB1, 0x36 ;  /* 0x00009d800000791a */ /* 0x000fe80000000000 */
[----:B------:R-:W1:Y:S02]  /*2f80*/  UTCATOMSWS.FIND_AND_SET.ALIGN UP0, UR5, UR5 ;  /* 0x00000005000575e3 */ /* 0x000e640008000800 */
[----:B-1----:R-:W-:Y:S01]  /*2f90*/  MOV R3, UR5 ;  /* 0x0000000500037c02 */ /* 0x002fe20008000f00 */
[----:B------:R-:W-:Y:S05]  /*2fa0*/  BRA.U !UP0, `(.L_x_48) ;  /* 0xfffffffd08e87547 */ /* 0x000fea000b83ffff */
.L_x_47:
[-C--:B------:R-:W-:Y:S02]  /*2fb0*/  SHF.L.U32 R2, R2, R3.reuse, RZ ;  /* 0x0000000302027219 */ /* 0x080fe400000006ff */
[----:B------:R-:W-:Y:S01]  /*2fc0*/  SHF.L.U32 R0, R0, R3, RZ ;  /* 0x0000000300007219 */ /* 0x000fe200000006ff */
[----:B------:R-:W-:Y:S02]  /*2fd0*/  IMAD.SHL.U32 R3, R3, 0x20, RZ ;  /* 0x0000002003037824 */ /* 0x000fe400078e00ff */
[----:B------:R1:W-:Y:S04]  /*2fe0*/  ATOMS.OR RZ, [UR4+0x14], R2 ;  /* 0x00001402ffff798c */ /* 0x0003e8000b000004 */
[----:B------:R1:W-:Y:S04]  /*2ff0*/  ATOMS.OR RZ, [UR4+0x18], R0 ;  /* 0x00001800ffff798c */ /* 0x0003e8000b000004 */
[----:B------:R1:W-:Y:S01]  /*3000*/  STS [UR45+0x100], R3 ;  /* 0x00010003ff007988 */ /* 0x0003e2000800082d */
[----:B------:R-:W-:Y:S05]  /*3010*/  BRA `(.L_x_46) ;  /* 0x0000000000107947 */ /* 0x000fea0003800000 */
.L_x_45:
[----:B------:R-:W-:Y:S02]  /*3020*/  MOV R0, 0xffffffff ;  /* 0xffffffff00007802 */ /* 0x000fe40000000f00 */
[----:B------:R-:W-:-:S03]  /*3030*/  MOV R2, 0x3060 ;  /* 0x0000306000027802 */ /* 0x000fc60000000f00 */
[----:B------:R1:W-:Y:S04]  /*3040*/  STS [UR45+0x100], R0 ;  /* 0x00010000ff007988 */ /* 0x0003e8000800082d */
[----:B-1-3-5:R-:W-:Y:S05]  /*3050*/  CALL.REL.NOINC `($__internal_1_$__cuda_sm10x_tcgen05_guardrail_trap_phase_invalid_during_alloc) ;  /* 0x0000006c001c7944 */ /* 0x02afea0003c00000 */
.L_x_46:
[----:B------:R-:W-:Y:S05]  /*3060*/  WARPSYNC.ALL ;  /* 0x0000000000007948 */ /* 0x000fea0003800000 */
[----:B------:R-:W2:Y:S01]  /*3070*/  S2UR UR6, SR_CgaCtaId ;  /* 0x00000000000679c3 */ /* 0x000ea20000008800 */
[----:B------:R-:W-:Y:S01]  /*3080*/  UMOV UR4, 0x400 ;  /* 0x0000040000047882 */ /* 0x000fe20000000000 */
[----:B------:R-:W-:-:S06]  /*3090*/  NOP ;  /* 0x0000000000007918 */ /* 0x000fcc0000000000 */
[----:B------:R-:W-:Y:S06]  /*30a0*/  BAR.ARV 0x6, 0xa0 ;  /* 0x0182800000007b1d */ /* 0x000fec0000002000 */
[----:B------:R-:W-:Y:S01]  /*30b0*/  IMAD.MOV.U32 R8, RZ, RZ, 0x1 ;  /* 0x00000001ff087424 */ /* 0x000fe200078e00ff */
[----:B------:R-:W-:Y:S01]  /*30c0*/  UMOV UR15, URZ ;  /* 0x000000ff000f7c82 */ /* 0x000fe20008000000 */
[----:B------:R-:W-:Y:S01]  /*30d0*/  UMOV UR14, URZ ;  /* 0x000000ff000e7c82 */ /* 0x000fe20008000000 */
[----:B------:R-:W-:Y:S01]  /*30e0*/  UMOV UR24, 0x0 ;  /* 0x0000000000187882 */ /* 0x000fe20000000000 */
[----:B------:R-:W-:Y:S01]  /*30f0*/  UMOV UR25, 0x8210490 ;  /* 0x0821049000197882 */ /* 0x000fe20000000000 */
[----:B------:R-:W-:Y:S01]  /*3100*/  UMOV UR22, 0x0 ;  /* 0x0000000000167882 */ /* 0x000fe20000000000 */
[----:B------:R-:W-:Y:S01]  /*3110*/  UMOV UR23, 0x8210490 ;  /* 0x0821049000177882 */ /* 0x000fe20000000000 */
[----:B------:R-:W-:Y:S01]  /*3120*/  UMOV UR20, 0x0 ;  /* 0x0000000000147882 */ /* 0x000fe20000000000 */
[----:B------:R-:W-:Y:S01]  /*3130*/  UMOV UR21, 0x8210490 ;  /* 0x0821049000157882 */ /* 0x000fe20000000000 */
[----:B------:R-:W-:Y:S01]  /*3140*/  UMOV UR18, 0x0 ;  /* 0x0000000000127882 */ /* 0x000fe20000000000 */
[----:B--2---:R-:W-:Y:S01]  /*3150*/  ULEA UR6, UR6, UR4, 0x18 ;  /* 0x0000000406067291 */ /* 0x004fe2000f8ec0ff */
[----:B------:R-:W2:Y:S03]  /*3160*/  LDCU.64 UR4, c[0x0][0x388] ;  /* 0x00007100ff0477ac */ /* 0x000ea60008000a00 */
[----:B------:R-:W-:-:S02]  /*3170*/  UIADD3 UR9, UPT, UPT, UR6, 0x8400, URZ ;  /* 0x0000840006097890 */ /* 0x000fc4000fffe0ff */
[----:B------:R-:W-:-:S03]  /*3180*/  UIADD3 UR10, UPT, UPT, UR6, 0x20400, URZ ;  /* 0x00020400060a7890 */ /* 0x000fc6000fffe0ff */
[----:B------:R-:W1:Y:S01]  /*3190*/  LDS R9, [UR6+0x100] ;  /* 0x00010006ff097984 */ /* 0x000e620008000800 */
[----:B------:R-:W-:Y:S02]  /*31a0*/  USHF.R.U32.HI UR9, URZ, 0x4, UR9 ;  /* 0x00000004ff097899 */ /* 0x000fe40008011609 */
[----:B------:R-:W-:Y:S02]  /*31b0*/  USHF.R.U32.HI UR10, URZ, 0x4, UR10 ;  /* 0x00000004ff0a7899 */ /* 0x000fe4000801160a */
[----:B------:R-:W-:Y:S02]  /*31c0*/  ULOP3.LUT UR9, UR9, 0x3fff, URZ, 0xc0, !UPT ;  /* 0x00003fff09097892 */ /* 0x000fe4000f8ec0ff */
[----:B------:R-:W-:Y:S02]  /*31d0*/  ULOP3.LUT UR10, UR10, 0x3fff, URZ, 0xc0, !UPT ;  /* 0x00003fff0a0a7892 */ /* 0x000fe4000f8ec0ff */
[----:B------:R-:W-:Y:S02]  /*31e0*/  ULOP3.LUT UR9, UR9, 0x10000, URZ, 0xfc, !UPT ;  /* 0x0001000009097892 */ /* 0x000fe4000f8efcff */
[----:B--2---:R-:W-:-:S02]  /*31f0*/  UIADD3 UR7, UPT, UPT, UR4, 0x3f, URZ ;  /* 0x0000003f04077890 */ /* 0x004fc4000fffe0ff */
[----:B------:R-:W-:Y:S02]  /*3200*/  ULOP3.LUT UR10, UR10, 0x2000000, URZ, 0xfc, !UPT ;  /* 0x020000000a0a7892 */ /* 0x000fe4000f8efcff */
[----:B------:R-:W-:Y:S01]  /*3210*/  USHF.R.S32.HI UR4, URZ, 0x1f, UR7 ;  /* 0x0000001fff047899 */ /* 0x000fe20008011407 */
[----:B------:R-:W-:-:S03]  /*3220*/  UMOV UR19, 0x8210490 ;  /* 0x0821049000137882 */ /* 0x000fc60000000000 */
[----:B------:R-:W-:-:S04]  /*3230*/  ULEA.HI UR7, UR4, UR7, URZ, 0x6 ;  /* 0x0000000704077291 */ /* 0x000fc8000f8f30ff */
[----:B------:R-:W-:-:S03]  /*3240*/  USHF.R.S32.HI UR7, URZ, 0x6, UR7 ;  /* 0x00000006ff077899 */ /* 0x000fc60008011407 */
[----:B------:R-:W2:Y:S01]  /*3250*/  LDCU UR4, c[0x0][0x390] ;  /* 0x00007200ff0477ac */ /* 0x000ea20008000800 */
[----:B------:R-:W-:Y:S02]  /*3260*/  UIMAD UR7, UR7, UR5, URZ ;  /* 0x00000005070772a4 */ /* 0x000fe4000f8e02ff */
[----:B------:R-:W-:-:S04]  /*3270*/  UIADD3 UR5, UPT, UPT, UR6, 0xb8, URZ ;  /* 0x000000b806057890 */ /* 0x000fc8000fffe0ff */
[----:B------:R-:W-:Y:S01]  /*3280*/  UPRMT UR5, URZ, 0x654, UR5 ;  /* 0x00000654ff057896 */ /* 0x000fe20008000005 */
[C---:B-1----:R-:W-:Y:S01]  /*3290*/  VIADD R3, R9.reuse, 0x80 ;  /* 0x0000008009037836 */ /* 0x042fe20000000000 */
[----:B------:R-:W-:Y:S01]  /*32a0*/  LOP3.LUT R2, R9, 0xffff, RZ, 0xc0, !PT ;  /* 0x0000ffff09027812 */ /* 0x000fe200078ec0ff */
[----:B--2---:R-:W-:-:S03]  /*32b0*/  UIMAD UR4, UR7, UR4, URZ ;  /* 0x00000004070472a4 */ /* 0x004fc6000f8e02ff */
[----:B------:R-:W-:Y:S01]  /*32c0*/  LOP3.LUT R3, R3, 0xffff, RZ, 0xc0, !PT ;  /* 0x0000ffff03037812 */ /* 0x000fe200078ec0ff */
[----:B------:R-:W-:-:S04]  /*32d0*/  UIADD3 UR16, UPT, UPT, UR4, -0x1, URZ ;  /* 0xffffffff04107890 */ /* 0x000fc8000fffe0ff */
[----:B------:R1:W-:Y:S01]  /*32e0*/  STL.64 [R1], R2 ;  /* 0x0000000201007387 */ /* 0x0003e20000100a00 */
[----:B------:R-:W-:Y:S01]  /*32f0*/  UISETP.GE.AND UP2, UPT, UR4, 0x1, UPT ;  /* 0x000000010400788c */ /* 0x000fe2000bf46270 */
[----:B-1----:R-:W-:-:S10]  /*3300*/  CS2R R2, SRZ ;  /* 0x0000000000027805 */ /* 0x002fd4000001ff00 */
.L_x_55:
[----:B-1----:R-:W-:-:S04]  /*3310*/  SHF.L.U32 R4, R3, 0x1f, RZ ;  /* 0x0000001f03047819 */ /* 0x002fc800000006ff */
[----:B------:R-:W1:Y:S02]  /*3320*/  SYNCS.PHASECHK.TRANS64.TRYWAIT P0, [UR6+0xb0], R4 ;  /* 0x0000b004ff0075a7 */ /* 0x000e640008001106 */
[----:B-12-4-:R-:W-:Y:S05]  /*3330*/  @!P0 BRA `(.L_x_49) ;  /* 0x0000006000888947 */ /* 0x016fea0003800000 */
.L_x_144:
[----:B-1----:R-:W1:Y:S01]  /*3340*/  LDS.128 R4, [UR6+0xf0] ;  /* 0x0000f006ff047984 */ /* 0x002e620008000c00 */
[----:B------:R-:W-:Y:S01]  /*3350*/  ULEA UR8, UR15, UR6, 0x3 ;  /* 0x000000060f087291 */ /* 0x000fe2000f8e18ff */
[----:B------:R-:W-:Y:S01]  /*3360*/  SHF.L.U32 R0, R8, 0x1f, RZ ;  /* 0x0000001f08007819 */ /* 0x000fe200000006ff */
[----:B------:R-:W-:Y:S01]  /*3370*/  @!PT LDS RZ, [RZ] ;  /* 0x00000000fffff984 */ /* 0x000fe20000000800 */
[----:B------:R-:W-:Y:S01]  /*3380*/  @!PT LDS RZ, [RZ] ;  /* 0x00000000fffff984 */ /* 0x000fe20000000800 */
[----:B------:R-:W-:Y:S01]  /*3390*/  @!PT LDS RZ, [RZ] ;  /* 0x00000000fffff984 */ /* 0x000fe20000000800 */
[----:B------:R-:W-:Y:S01]  /*33a0*/  @!PT LDS RZ, [RZ] ;  /* 0x00000000fffff984 */ /* 0x000fe20000000800 */
[----:B------:R2:W-:Y:S06]  /*33b0*/  MEMBAR.ALL.CTA ;  /* 0x0000000000007992 */ /* 0x0005ec0000008000 */
[----:B--2---:R-:W2:Y:S02]  /*33c0*/  FENCE.VIEW.ASYNC.S ;  /* 0x00000000000073c6 */ /* 0x004ea40000000000 */
[----:B--2---:R-:W-:Y:S01]  /*33d0*/  SYNCS.ARRIVE.TRANS64.RED.A1T0 RZ, [UR5], RZ ;  /* 0x000000ffffff79a7 */ /* 0x004fe20008100405 */
[----:B------:R-:W2:Y:S01]  /*33e0*/  SYNCS.PHASECHK.TRANS64.TRYWAIT P0, [UR8+0xd0], R0 ;  /* 0x0000d000ff0075a7 */ /* 0x000ea20008001108 */
[----:B-1----:R-:W-:Y:S01]  /*33f0*/  LOP3.LUT P3, RZ, R6, 0x1, RZ, 0xc0, !PT ;  /* 0x0000000106ff7812 */ /* 0x002fe2000786c0ff */
[----:B--2---:R-:W-:-:S12]  /*3400*/  @!P0 BRA `(.L_x_50) ;  /* 0x00000060006c8947 */ /* 0x004fd80003800000 */
.L_x_146:
[----:B------:R-:W-:Y:S05]  /*3410*/  BRA.U !UP2, `(.L_x_51) ;  /* 0x000000010af07547 */ /* 0x000fea000b800000 */
[----:B-1----:R-:W-:Y:S01]  /*3420*/  IMAD.U32 R0, RZ, RZ, UR15 ;  /* 0x0000000fff007e24 */ /* 0x002fe2000f8e00ff */
[----:B------:R-:W-:-:S04]  /*3430*/  ULEA UR4, UR14, UR6, 0x3 ;  /* 0x000000060e047291 */ /* 0x000fc8000f8e18ff */
[----:B------:R-:W-:-:S05]  /*3440*/  LEA R0, R0, R1, 0x2 ;  /* 0x0000000100007211 */ /* 0x000fca00078e10ff */
[----:B------:R1:W5:Y:S01]  /*3450*/  LDL R4, [R0] ;  /* 0x0000000000047983 */ /* 0x0003620000100800 */
[----:B------:R-:W-:Y:S01]  /*3460*/  UPLOP3.LUT UP3, UPT, UPT, UPT, UPT, 0x40, 0x4 ;  /* 0x000000000004789c */ /* 0x000fe20003f6e870 */
[----:B------:R-:W-:Y:S01]  /*3470*/  UMOV UR13, UR16 ;  /* 0x00000010000d7c82 */ /* 0x000fe20008000000 */
[----:B------:R-:W-:Y:S01]  /*3480*/  UMOV UR12, UR14 ;  /* 0x0000000e000c7c82 */ /* 0x000fe20008000000 */
[----:B-1----:R-:W-:-:S04]  /*3490*/  SHF.L.U32 R0, R2, 0x1f, RZ ;  /* 0x0000001f02007819 */ /* 0x002fc800000006ff */
[----:B------:R1:W2:Y:S04]  /*34a0*/  SYNCS.PHASECHK.TRANS64.TRYWAIT P2, [UR4], R0 ;  /* 0x00000000ff0075a7 */ /* 0x0002a80008041104 */
.L_x_54:
[----:B----4-:R-:W-:Y:S01]  /*34b0*/  ULEA UR7, UR12, UR6, 0x3 ;  /* 0x000000060c077291 */ /* 0x010fe2000f8e18ff */
[----:B-12---:R-:W-:Y:S11]  /*34c0*/  @P2 BRA `(.L_x_52) ;  /* 0x00000000000c2947 */ /* 0x006ff60003800000 */
[----:B------:R-:W-:Y:S04]  /*34d0*/  SHF.L.U32 R5, R2, 0x1f, RZ ;  /* 0x0000001f02057819 */ /* 0x000fe800000006ff */
[----:B------:R-:W2:Y:S02]  /*34e0*/  SYNCS.PHASECHK.TRANS64.TRYWAIT P0, [UR7], R5 ;  /* 0x00000005ff0075a7 */ /* 0x000ea40008001107 */
[----:B--2---:R-:W-:Y:S05]  /*34f0*/  @!P0 BRA `(.L_x_53) ;  /* 0x0000006000488947 */ /* 0x004fea0003800000 */
.L_x_52:
[----:B------:R-:W-:Y:S01]  /*3500*/  UISETP.NE.AND UP0, UPT, UR13, URZ, UPT ;  /* 0x000000ff0d00728c */ /* 0x000fe2000bf05270 */
[----:B------:R-:W-:Y:S01]  /*3510*/  PLOP3.LUT P2, PT, PT, PT, PT, 0x80, 0x8 ;  /* 0x000000000008781c */ /* 0x000fe20003f4f070 */
[----:B------:R-:W-:Y:S01]  /*3520*/  UIADD3 UR14, UPT, UPT, UR12, 0x1, URZ ;  /* 0x000000010c0e7890 */ /* 0x000fe2000fffe0ff */
[----:B------:R-:W-:Y:S03]  /*3530*/  ELECT P1, URZ, PT ;  /* 0x0000000000ff782f */ /* 0x000fe60003820000 */
[----:B------:R-:W-:Y:S01]  /*3540*/  UISETP.NE.AND UP1, UPT, UR14, 0x6, UPT ;  /* 0x000000060e00788c */ /* 0x000fe2000bf25270 */
[----:B------:R-:W-:Y:S01]  /*3550*/  PLOP3.LUT P0, PT, PT, PT, UP0, 0x80, 0x8 ;  /* 0x000000000008781c */ /* 0x000fe20003f0f008 */
[----:B------:R-:W-:Y:S02]  /*3560*/  ULEA UR26, UR12, UR10, 0xa ;  /* 0x0000000a0c1a7291 */ /* 0x000fe4000f8e50ff */
[----:B------:R-:W-:Y:S02]  /*3570*/  USEL UR11, URZ, 0x1, UP1 ;  /* 0x00000001ff0b7887 */ /* 0x000fe40008800000 */
[----:B------:R-:W-:Y:S02]  /*3580*/  USEL UR14, UR14, URZ, UP1 ;  /* 0x000000ff0e0e7287 */ /* 0x000fe40008800000 */
[----:B------:R-:W-:Y:S02]  /*3590*/  ULEA UR28, UR12, UR9, 0xa ;  /* 0x000000090c1c7291 */ /* 0x000fe4000f8e50ff */
[----:B------:R-:W-:Y:S01]  /*35a0*/  @UP0 ULEA UR4, UR14, UR6, 0x3 ;  /* 0x000000060e040291 */ /* 0x000fe2000f8e18ff */
[----:B------:R-:W-:Y:S01]  /*35b0*/  LOP3.LUT R2, R2, UR11, RZ, 0x3c, !PT ;  /* 0x0000000b02027c12 */ /* 0x000fe2000f8e3cff */
[----:B------:R-:W-:Y:S02]  /*35c0*/  UIADD3 UR36, UPT, UPT, UR26, 0x80, URZ ;  /* 0x000000801a247890 */ /* 0x000fe4000fffe0ff */
[----:B------:R-:W-:Y:S01]  /*35d0*/  UIADD3 UR34, UPT, UPT, UR28, 0x2, URZ ;  /* 0x000000021c227890 */ /* 0x000fe2000fffe0ff */
[----:B-1----:R-:W-:Y:S01]  /*35e0*/  @P0 SHF.L.U32 R0, R2, 0x1f, RZ ;  /* 0x0000001f02000819 */ /* 0x002fe200000006ff */
[----:B------:R-:W-:Y:S02]  /*35f0*/  UIADD3 UR32, UPT, UPT, UR26, 0x100, URZ ;  /* 0x000001001a207890 */ /* 0x000fe4000fffe0ff */
[----:B------:R-:W-:Y:S01]  /*3600*/  UIADD3 UR30, UPT, UPT, UR28, 0x4, URZ ;  /* 0x000000041c1e7890 */ /* 0x000fe2000fffe0ff */
[----:B------:R4:W1:Y:S01]  /*3610*/  @P0 SYNCS.PHASECHK.TRANS64.TRYWAIT P2, [UR4], R0 ;  /* 0x00000000ff0005a7 */ /* 0x0008620008041104 */
[----:B------:R-:W-:Y:S02]  /*3620*/  ELECT P0, URZ, PT ;  /* 0x0000000000ff782f */ /* 0x000fe40003800000 */
[C---:B-----5:R-:W-:Y:S01]  /*3630*/  @P1 R2UR.BROADCAST UR4, R4.reuse ;  /* 0x00000000040412ca */ /* 0x060fe200008e0000 */
[----:B------:R-:W-:Y:S10]  /*3640*/  UIADD3 UR7, UPT, UPT, UR7, 0x30, URZ ;  /* 0x0000003007077890 */ /* 0x000ff4000fffe0ff */
[C---:B------:R-:W-:Y:S02]  /*3650*/  @P0 R2UR.BROADCAST UR11, R4.reuse ;  /* 0x00000000040b02ca */ /* 0x040fe400008e0000 */
[----:B------:R-:W-:Y:S01]  /*3660*/  ELECT P0, URZ, PT ;  /* 0x0000000000ff782f */ /* 0x000fe20003800000 */
[----:B------:R-:W-:Y:S01]  /*3670*/  UMOV UR27, 0x40004040 ;  /* 0x40004040001b7882 */ /* 0x000fe20000000000 */
[----:B------:R-:W-:Y:S01]  /*3680*/  UMOV UR29, 0x40004040 ;  /* 0x40004040001d7882 */ /* 0x000fe20000000000 */
[----:B------:R-:W-:Y:S01]  /*3690*/  UMOV UR37, 0x40004040 ;  /* 0x4000404000257882 */ /* 0x000fe20000000000 */
[----:B------:R-:W-:Y:S01]  /*36a0*/  UMOV UR35, 0x40004040 ;  /* 0x4000404000237882 */ /* 0x000fe20000000000 */
[----:B------:R-:W-:Y:S01]  /*36b0*/  UMOV UR33, 0x40004040 ;  /* 0x4000404000217882 */ /* 0x000fe20000000000 */
[----:B------:R-:W-:Y:S01]  /*36c0*/  UMOV UR31, 0x40004040 ;  /* 0x40004040001f7882 */ /* 0x000fe20000000000 */
[----:B------:R-:W-:Y:S01]  /*36d0*/  UMOV UR12, UR14 ;  /* 0x0000000e000c7c82 */ /* 0x000fe20008000000 */
[----:B------:R2:W-:Y:S01]  /*36e0*/  UTCHMMA gdesc[UR28], gdesc[UR26], tmem[UR4], tmem[UR24], idesc[UR25], UP3 ;  /* 0x00ff181a1c0075ea */ /* 0x0005e20009800004 */
[----:B------:R-:W-:Y:S02]  /*36f0*/  UPLOP3.LUT UP3, UPT, UPT, UPT, UPT, 0x80, 0x8 ;  /* 0x000000000008789c */ /* 0x000fe40003f6f070 */
[----:B------:R3:W-:Y:S01]  /*3700*/  UTCHMMA gdesc[UR34], gdesc[UR36], tmem[UR11], tmem[UR22], idesc[UR23], UPT ;  /* 0x00ff1624220075ea */ /* 0x0007e2000b80000b */
[----:B--2---:R-:W-:Y:S01]  /*3710*/  UIADD3 UR26, UPT, UPT, UR26, 0x180, URZ ;  /* 0x000001801a1a7890 */ /* 0x004fe2000fffe0ff */
[C---:B------:R-:W-:Y:S02]  /*3720*/  @P0 R2UR.BROADCAST UR4, R4.reuse ;  /* 0x00000000040402ca */ /* 0x040fe400008e0000 */
[----:B------:R-:W-:Y:S11]  /*3730*/  ELECT P0, URZ, PT ;  /* 0x0000000000ff782f */ /* 0x000ff60003800000 */
[----:B------:R-:W-:Y:S02]  /*3740*/  @!UPT UIADD3 URZ, UPT, UPT, URZ, URZ, URZ ;  /* 0x000000fffffff290 */ /* 0x000fe4000fffe0ff */
[----:B---3--:R-:W-:Y:S01]  /*3750*/  @P0 R2UR.BROADCAST UR11, R4 ;  /* 0x00000000040b02ca */ /* 0x008fe200008e0000 */
[----:B------:R-:W-:Y:S01]  /*3760*/  UIADD3 UR28, UPT, UPT, UR28, 0x6, URZ ;  /* 0x000000061c1c7890 */ /* 0x000fe2000fffe0ff */
[----:B------:R2:W-:Y:S11]  /*3770*/  UTCHMMA gdesc[UR30], gdesc[UR32], tmem[UR4], tmem[UR20], idesc[UR21], UPT ;  /* 0x00ff14201e0075ea */ /* 0x0005f6000b800004 */
[----:B------:R4:W-:Y:S01]  /*3780*/  UTCHMMA gdesc[UR28], gdesc[UR26], tmem[UR11], tmem[UR18], idesc[UR19], UPT ;  /* 0x00ff121a1c0075ea */ /* 0x0009e2000b80000b */
[----:B------:R4:W-:Y:S01]  /*3790*/  UTCBAR [UR7], URZ ;  /* 0x000000ff070073e9 */ /* 0x0009e200080000ff */
[----:B--2---:R-:W-:Y:S02]  /*37a0*/  UIADD3 UR4, UPT, UPT, UR13, 0x1, URZ ;  /* 0x000000010d047890 */ /* 0x004fe4000fffe0ff */
[----:B------:R-:W-:Y:S02]  /*37b0*/  UIADD3 UR13, UPT, UPT, UR13, -0x1, URZ ;  /* 0xffffffff0d0d7890 */ /* 0x000fe4000fffe0ff */
[----:B------:R-:W-:Y:S09]  /*37c0*/  UISETP.GT.U32.AND UP0, UPT, UR4, 0x1, UPT ;  /* 0x000000010400788c */ /* 0x000ff2000bf04070 */
[----:B------:R-:W-:Y:S05]  /*37d0*/  BRA.U UP0, `(.L_x_54) ;  /* 0xfffffffd00347547 */ /* 0x000fea000b83ffff */
.L_x_51:
[----:B------:R-:W-:Y:S01]  /*37e0*/  UIADD3 UR15, UPT, UPT, UR15, 0x1, URZ ;  /* 0x000000010f0f7890 */ /* 0x000fe2000fffe0ff */
[----:B------:R-:W-:Y:S01]  /*37f0*/  LOP3.LUT R3, R3, 0x1, RZ, 0x3c, !PT ;  /* 0x0000000103037812 */ /* 0x000fe200078e3cff */
[----:B------:R-:W-:Y:S02]  /*3800*/  UIADD3 UR8, UPT, UPT, UR8, 0xc0, URZ ;  /* 0x000000c008087890 */ /* 0x000fe4000fffe0ff */
[----:B------:R-:W-:-:S04]  /*3810*/  UISETP.NE.AND UP0, UPT, UR15, 0x2, UPT ;  /* 0x000000020f00788c */ /* 0x000fc8000bf05270 */
[----:B------:R-:W-:Y:S02]  /*3820*/  USEL UR4, URZ, 0x1, UP0 ;  /* 0x00000001ff047887 */ /* 0x000fe40008000000 */
[----:B------:R-:W-:Y:S01]  /*3830*/  USEL UR15, UR15, URZ, UP0 ;  /* 0x000000ff0f0f7287 */ /* 0x000fe20008000000 */
[----:B------:R2:W-:Y:S03]  /*3840*/  UTCBAR [UR8], URZ ;  /* 0x000000ff080073e9 */ /* 0x0005e600080000ff */
[----:B------:R-:W-:Y:S01]  /*3850*/  LOP3.LUT R8, R8, UR4, RZ, 0x3c, !PT ;  /* 0x0000000408087c12 */ /* 0x000fe2000f8e3cff */
[----:B------:R-:W-:Y:S07]  /*3860*/  @P3 BRA `(.L_x_55) ;  /* 0xfffffff800a83947 */ /* 0x000fee000383ffff */
[----:B------:R-:W3:Y:S01]  /*3870*/  S2UR UR4, SR_CgaCtaId ;  /* 0x00000000000479c3 */ /* 0x000ee20000008800 */
[----:B------:R-:W-:Y:S01]  /*3880*/  ELECT P0, URZ, PT ;  /* 0x0000000000ff782f */ /* 0x000fe20003800000 */
[----:B-1--4-:R-:W-:Y:S01]  /*3890*/  IMAD.MOV.U32 R0, RZ, RZ, 0x1 ;  /* 0x00000001ff007424 */ /* 0x012fe200078e00ff */
[----:B------:R-:W-:Y:S01]  /*38a0*/  UIADD3 UR6, UPT, UPT, UR6, 0xd0, URZ ;  /* 0x000000d006067890 */ /* 0x000fe2000fffe0ff */
[----:B------:R-:W-:Y:S01]  /*38b0*/  SHF.L.U32 R2, R8, 0x1f, RZ ;  /* 0x0000001f08027819 */ /* 0x000fe200000006ff */
[----:B------:R-:W-:-:S03]  /*38c0*/  UMOV UR5, 0x40 ;  /* 0x0000004000057882 */ /* 0x000fc60000000000 */
[----:B------:R-:W-:Y:S01]  /*38d0*/  UVIRTCOUNT.DEALLOC.SMPOOL 0x80 ;  /* 0x000000800000784c */ /* 0x000fe20000000000 */
[----:B---3--:R-:W-:Y:S02]  /*38e0*/  ULEA UR4, UR4, UR5, 0x18 ;  /* 0x0000000504047291 */ /* 0x008fe4000f8ec0ff */
[----:B------:R-:W-:-:S07]  /*38f0*/  ULEA UR5, UR15, UR6, 0x3 ;  /* 0x000000060f057291 */ /* 0x000fce000f8e18ff */
[----:B------:R1:W-:Y:S02]  /*3900*/  @P0 STS.U8 [UR4+0x1c], R0 ;  /* 0x00001c00ff000988 */ /* 0x0003e40008000004 */
[----:B------:R-:W3:Y:S02]  /*3910*/  SYNCS.PHASECHK.TRANS64.TRYWAIT P0, [UR5], R2 ;  /* 0x00000002ff0075a7 */ /* 0x000ee40008001105 */
[----:B-1-3--:R-:W-:Y:S05]  /*3920*/  @!P0 BRA `(.L_x_56) ;  /* 0x0000005c00548947 */ /* 0x00afea0003800000 */
.L_x_149:
[----:B------:R-:W-:-:S04]  /*3930*/  UIADD3 UR7, UPT, UPT, UR15, 0x1, URZ ;  /* 0x000000010f077890 */ /* 0x000fc8000fffe0ff */
[----:B------:R-:W-:-:S04]  /*3940*/  UISETP.NE.AND UP0, UPT, UR7, 0x2, UPT ;  /* 0x000000020700788c */ /* 0x000fc8000bf05270 */
[----:B------:R-:W-:Y:S02]  /*3950*/  USEL UR5, URZ, 0x1, UP0 ;  /* 0x00000001ff057887 */ /* 0x000fe40008000000 */
[----:B------:R-:W-:-:S04]  /*3960*/  USEL UR7, UR7, URZ, UP0 ;  /* 0x000000ff07077287 */ /* 0x000fc80008000000 */
[----:B------:R-:W-:Y:S01]  /*3970*/  ULEA UR7, UR7, UR6, 0x3 ;  /* 0x0000000607077291 */ /* 0x000fe2000f8e18ff */
[----:B-1----:R-:W-:-:S04]  /*3980*/  LOP3.LUT R2, R8, UR5, RZ, 0x3c, !PT ;  /* 0x0000000508027c12 */ /* 0x002fc8000f8e3cff */
[----:B------:R-:W-:-:S04]  /*3990*/  SHF.L.U32 R2, R2, 0x1f, RZ ;  /* 0x0000001f02027819 */ /* 0x000fc800000006ff */
[----:B------:R-:W1:Y:S02]  /*39a0*/  SYNCS.PHASECHK.TRANS64.TRYWAIT P0, [UR7], R2 ;  /* 0x00000002ff0075a7 */ /* 0x000e640008001107 */
[----:B-1----:R-:W-:Y:S05]  /*39b0*/  @!P0 BRA `(.L_x_57) ;  /* 0x0000005c00488947 */ /* 0x002fea0003800000 */
.L_x_151:
[----:B------:R-:W-:Y:S01]  /*39c0*/  NOP ;  /* 0x0000000000007918 */ /* 0x000fe20000000000 */
[----:B-1----:R-:W1:Y:S01]  /*39d0*/  LDS R0, [UR4+0x14] ;  /* 0x00001404ff007984 */ /* 0x002e620008000800 */
[----:B------:R-:W-:Y:S01]  /*39e0*/  LOP3.LUT R3, R9, 0xffff, RZ, 0xc0, !PT ;  /* 0x0000ffff09037812 */ /* 0x000fe200078ec0ff */
[----:B------:R-:W-:-:S03]  /*39f0*/  IMAD.MOV.U32 R2, RZ, RZ, 0xffff ;  /* 0x0000ffffff027424 */ /* 0x000fc600078e00ff */
[----:B------:R-:W-:-:S04]  /*3a00*/  SHF.R.U32.HI R3, RZ, 0x5, R3 ;  /* 0x00000005ff037819 */ /* 0x000fc80000011603 */
[----:B------:R-:W-:-:S04]  /*3a10*/  SHF.L.U32 R2, R2, R3, RZ ;  /* 0x0000000302027219 */ /* 0x000fc800000006ff */
[----:B-1----:R-:W-:-:S04]  /*3a20*/  LOP3.LUT R0, R0, R2, RZ, 0xc0, !PT ;  /* 0x0000000200007212 */ /* 0x002fc800078ec0ff */
[----:B------:R-:W-:Y:S01]  /*3a30*/  ISETP.NE.AND P0, PT, R0, R2, PT ;  /* 0x000000020000720c */ /* 0x000fe20003f05270 */
[----:B------:R-:W-:-:S05]  /*3a40*/  IMAD.MOV.U32 R0, RZ, RZ, 0x1 ;  /* 0x00000001ff007424 */ /* 0x000fca00078e00ff */
[----:B------:R-:W-:-:S07]  /*3a50*/  SHF.L.U32 R0, R0, R3, RZ ;  /* 0x0000000300007219 */ /* 0x000fce00000006ff */
[----:B------:R-:W-:Y:S05]  /*3a60*/  @P0 BRA `(.L_x_58) ;  /* 0x00000000005c0947 */ /* 0x000fea0003800000 */
[----:B------:R-:W1:Y:S02]  /*3a70*/  LDS R3, [UR4+0x18] ;  /* 0x00001804ff037984 */ /* 0x000e640008000800 */
[----:B-1----:R-:W-:-:S04]  /*3a80*/  LOP3.LUT R3, R3, R0, RZ, 0xc0, !PT ;  /* 0x0000000003037212 */ /* 0x002fc800078ec0ff */
[----:B------:R-:W-:-:S13]  /*3a90*/  ISETP.NE.AND P0, PT, R3, R0, PT ;  /* 0x000000000300720c */ /* 0x000fda0003f05270 */
[----:B------:R-:W-:Y:S05]  /*3aa0*/  @P0 BRA `(.L_x_59) ;  /* 0x0000000000400947 */ /* 0x000fea0003800000 */
[----:B--2---:R-:W-:Y:S01]  /*3ab0*/  R2UR UR8, R2 ;  /* 0x00000000020872ca */ /* 0x004fe200000e0000 */
[----:B------:R-:W1:Y:S01]  /*3ac0*/  S2R R3, SR_LANEID ;  /* 0x0000000000037919 */ /* 0x000e620000000000 */
[----:B------:R-:W-:Y:S01]  /*3ad0*/  LOP3.LUT R0, RZ, R0, RZ, 0x33, !PT ;  /* 0x00000000ff007212 */ /* 0x000fe200078e33ff */
[----:B------:R-:W-:Y:S02]  /*3ae0*/  VOTEU.ANY UR7, UPT, PT ;  /* 0x0000000000077886 */ /* 0x000fe400038e0100 */
[----:B------:R-:W-:Y:S01]  /*3af0*/  UFLO.U32 UR7, UR7 ;  /* 0x00000007000772bd */ /* 0x000fe200080e0000 */
[----:B------:R-:W2:Y:S07]  /*3b00*/  REDUX UR5, R0 ;  /* 0x00000000000573c4 */ /* 0x000eae0000000000 */
[----:B------:R-:W-:-:S06]  /*3b10*/  ULOP3.LUT UR8, URZ, UR8, URZ, 0x33, !UPT ;  /* 0x00000008ff087292 */ /* 0x000fcc000f8e33ff */
[----:B------:R-:W-:-:S04]  /*3b20*/  IMAD.U32 R2, RZ, RZ, UR8 ;  /* 0x00000008ff027e24 */ /* 0x000fc8000f8e00ff */
[----:B------:R-:W3:Y:S02]  /*3b30*/  REDUX UR6, R2 ;  /* 0x00000000020673c4 */ /* 0x000ee40000000000 */
[----:B------:R4:W-:Y:S01]  /*3b40*/  UTCATOMSWS.AND URZ, UR8 ;  /* 0x0000000800ff79e3 */ /* 0x0009e20008000000 */
[----:B--2---:R-:W-:Y:S01]  /*3b50*/  IMAD.U32 R0, RZ, RZ, UR5 ;  /* 0x00000005ff007e24 */ /* 0x004fe2000f8e00ff */
[----:B-1----:R-:W-:Y:S01]  /*3b60*/  ISETP.EQ.U32.AND P0, PT, R3, UR7, PT ;  /* 0x0000000703007c0c */ /* 0x002fe2000bf02070 */
[----:B---3--:R-:W-:-:S12]  /*3b70*/  IMAD.U32 R2, RZ, RZ, UR6 ;  /* 0x00000006ff027e24 */ /* 0x008fd8000f8e00ff */
[----:B------:R4:W-:Y:S04]  /*3b80*/  @P0 ATOMS.AND RZ, [UR4+0x14], R2 ;  /* 0x00001402ffff098c */ /* 0x0009e8000a800004 */
[----:B------:R4:W-:Y:S01]  /*3b90*/  @P0 ATOMS.AND RZ, [UR4+0x18], R0 ;  /* 0x00001800ffff098c */ /* 0x0009e2000a800004 */
[----:B------:R-:W-:Y:S05]  /*3ba0*/  BRA `(.L_x_60) ;  /* 0x0000000000147947 */ /* 0x000fea0003800000 */
.L_x_59:
[----:B------:R-:W-:Y:S02]  /*3bb0*/  MOV R2, 0x3bd0 ;  /* 0x00003bd000027802 */ /* 0x000fe40000000f00 */
[----:B--2--5:R-:W-:Y:S05]  /*3bc0*/  CALL.REL.NOINC `($__internal_0_$__cuda_sm10x_tcgen05_guardrail_trap_col_being_dealloced_not_returned_by_alloc) ;  /* 0x0000006000347944 */ /* 0x024fea0003c00000 */
[----:B------:R-:W-:Y:S05]  /*3bd0*/  BRA `(.L_x_60) ;  /* 0x0000000000087947 */ /* 0x000fea0003800000 */
.L_x_58:
[----:B------:R-:W-:Y:S02]  /*3be0*/  MOV R2, 0x3c00 ;  /* 0x00003c0000027802 */ /* 0x000fe40000000f00 */
[----:B--2--5:R-:W-:Y:S05]  /*3bf0*/  CALL.REL.NOINC `($__internal_2_$__cuda_sm10x_tcgen05_guardrail_trap_unallocated_columns_being_dealloced) ;  /* 0x0000006000407944 */ /* 0x024fea0003c00000 */
.L_x_60:
[----:B------:R-:W-:Y:S01]  /*3c00*/  NOP ;  /* 0x0000000000007918 */ /* 0x000fe20000000000 */
[----:B----4-:R-:W-:Y:S05]  /*3c10*/  EXIT ;  /* 0x000000000000794d */ /* 0x010fea0003800000 */
.L_x_44:
[----:B------:R-:W-:-:S09]  /*3c20*/  UISETP.NE.OR UP2, UPT, UR8, 0x3, !UP2 ;  /* 0x000000030800788c */ /* 0x000fd2000d745670 */
[----:B------:R-:W-:Y:S05]  /*3c30*/  BRA.U UP2, `(.L_x_61) ;  /* 0x0000001102547547 */ /* 0x000fea000b800000 */
[----:B------:R-:W1:Y:S01]  /*3c40*/  LDC.64 R28, c[0x0][0x988] ;  /* 0x00026200ff1c7b82 */ /* 0x000e620000000a00 */
[----:B------:R-:W2:Y:S01]  /*3c50*/  LDCU.64 UR8, c[0x0][0x888] ;  /* 0x00011100ff0877ac */ /* 0x000ea20008000a00 */
[----:B------:R-:W-:Y:S02]  /*3c60*/  IMAD.MOV.U32 R32, RZ, RZ, 0x1 ;  /* 0x00000001ff207424 */ /* 0x000fe400078e00ff */
[----:B------:R-:W-:Y:S01]  /*3c70*/  IMAD.MOV.U32 R31, RZ, RZ, RZ ;  /* 0x000000ffff1f7224 */ /* 0x000fe200078e00ff */
[----:B------:R-:W4:Y:S03]  /*3c80*/  LDCU.64 UR4, c[0x0][0x890] ;  /* 0x00011200ff0477ac */ /* 0x000f260008000a00 */
[----:B------:R-:W3:Y:S01]  /*3c90*/  LDC.64 R22, c[0x0][0x980] ;  /* 0x00026000ff167b82 */ /* 0x000ee20000000a00 */
[----:B------:R-:W-:Y:S01]  /*3ca0*/  UMOV UR22, 0x400 ;  /* 0x0000040000167882 */ /* 0x000fe20000000000 */
[----:B------:R-:W-:-:S02]  /*3cb0*/  UPLOP3.LUT UP1, UPT, UPT, UPT, UPT, 0x40, 0x4 ;  /* 0x000000000004789c */ /* 0x000fc40003f2e870 */
[----:B------:R-:W-:-:S04]  /*3cc0*/  ULEA UR22, UR45, UR22, 0x18 ;  /* 0x000000162d167291 */ /* 0x000fc8000f8ec0ff */
[----:B------:R-:W3:Y:S01]  /*3cd0*/  LDC R0, c[0x0][0xb30] ;  /* 0x0002cc00ff007b82 */ /* 0x000ee20000000800 */
[----:B------:R-:W-:Y:S02]  /*3ce0*/  UIADD3 UR23, UPT, UPT, UR22, 0x78, URZ ;  /* 0x0000007816177890 */ /* 0x000fe4000fffe0ff */
[----:B------:R-:W-:Y:S02]  /*3cf0*/  UIADD3 UR33, UPT, UPT, UR22, 0x60, URZ ;  /* 0x0000006016217890 */ /* 0x000fe4000fffe0ff */
[----:B------:R-:W-:Y:S02]  /*3d00*/  UIADD3 UR25, UPT, UPT, UR22, 0x68, URZ ;  /* 0x0000006816197890 */ /* 0x000fe4000fffe0ff */
[----:B--2---:R-:W-:Y:S01]  /*3d10*/  UISETP.NE.U32.AND UP4, UPT, UR8, URZ, UPT ;  /* 0x000000ff0800728c */ /* 0x004fe2000bf85070 */
[----:B------:R-:W2:Y:S01]  /*3d20*/  LDC R30, c[0x0][0x370] ;  /* 0x0000dc00ff1e7b82 */ /* 0x000ea20000000800 */
[C---:B-1----:R-:W-:Y:S01]  /*3d30*/  ISETP.NE.AND P0, PT, R29.reuse, 0x1, PT ;  /* 0x000000011d00780c */ /* 0x042fe20003f05270 */
[----:B----4-:R-:W-:Y:S01]  /*3d40*/  UISETP.NE.U32.AND UP5, UPT, UR4, URZ, UPT ;  /* 0x000000ff0400728c */ /* 0x010fe2000bfa5070 */
[----:B------:R-:W-:Y:S01]  /*3d50*/  R2UR UR7, R29 ;  /* 0x000000001d0772ca */ /* 0x000fe200000e0000 */
[----:B------:R-:W-:Y:S01]  /*3d60*/  UIADD3 UR15, UPT, UPT, UR22, 0xb8, URZ ;  /* 0x000000b8160f7890 */ /* 0x000fe2000fffe0ff */
[----:B------:R-:W-:Y:S01]  /*3d70*/  IMAD.MOV.U32 R29, RZ, RZ, 0x2000 ;  /* 0x00002000ff1d7424 */ /* 0x000fe200078e00ff */
[----:B------:R-:W-:-:S02]  /*3d80*/  UIADD3 UR17, UPT, UPT, UR22, 0x70, URZ ;  /* 0x0000007016117890 */ /* 0x000fc4000fffe0ff */
[----:B------:R-:W1:Y:S01]  /*3d90*/  LDC R3, c[0x0][0xb0c] ;  /* 0x0002c300ff037b82 */ /* 0x000e620000000800 */
[----:B---3--:R-:W-:Y:S01]  /*3da0*/  R2UR UR14, R22 ;  /* 0x00000000160e72ca */ /* 0x008fe200000e0000 */
[----:B------:R-:W-:Y:S02]  /*3db0*/  UPRMT UR23, UR45, 0x654, UR23 ;  /* 0x000006542d177896 */ /* 0x000fe40008000017 */
[----:B------:R-:W-:Y:S02]  /*3dc0*/  UPRMT UR31, UR45, 0x654, UR33 ;  /* 0x000006542d1f7896 */ /* 0x000fe40008000021 */
[----:B------:R-:W-:Y:S02]  /*3dd0*/  UPRMT UR30, UR45, 0x654, UR25 ;  /* 0x000006542d1e7896 */ /* 0x000fe40008000019 */
[----:B------:R-:W3:Y:S01]  /*3de0*/  LDC R15, c[0x0][0xb20] ;  /* 0x0002c800ff0f7b82 */ /* 0x000ee20000000800 */
[----:B------:R-:W-:Y:S01]  /*3df0*/  ISETP.NE.AND P1, PT, R0, 0x1, PT ;  /* 0x000000010000780c */ /* 0x000fe20003f25270 */
[----:B------:R-:W-:-:S02]  /*3e00*/  UISETP.NE.AND.EX UP4, UPT, UR9, URZ, UPT, UP4 ;  /* 0x000000ff0900728c */ /* 0x000fc4000bf85340 */
[----:B------:R-:W-:Y:S02]  /*3e10*/  UPRMT UR15, URZ, 0x654, UR15 ;  /* 0x00000654ff0f7896 */ /* 0x000fe4000800000f */
[----:B------:R-:W-:Y:S02]  /*3e20*/  UPRMT UR45, UR45, 0x654, UR17 ;  /* 0x000006542d2d7896 */ /* 0x000fe40008000011 */
[----:B------:R-:W4:Y:S01]  /*3e30*/  LDC.64 R34, c[0x0][0x348] ;  /* 0x0000d200ff227b82 */ /* 0x000f220000000a00 */
[----:B------:R-:W-:Y:S01]  /*3e40*/  UISETP.NE.AND.EX UP5, UPT, UR5, URZ, UPT, UP5 ;  /* 0x000000ff0500728c */ /* 0x000fe2000bfa5350 */
[----:B------:R-:W-:-:S06]  /*3e50*/  VOTEU.ANY UP3, P0 ;  /* 0x0000000000ff7886 */ /* 0x000fcc0000060100 */
[----:B------:R-:W1:Y:S08]  /*3e60*/  LDC.64 R18, c[0x0][0xb10] ;  /* 0x0002c400ff127b82 */ /* 0x000e700000000a00 */
[----:B------:R-:W1:Y:S08]  /*3e70*/  LDC.64 R6, c[0x0][0xb18] ;  /* 0x0002c600ff067b82 */ /* 0x000e700000000a00 */
[----:B------:R-:W1:Y:S08]  /*3e80*/  LDC.64 R4, c[0x0][0xb28] ;  /* 0x0002ca00ff047b82 */ /* 0x000e700000000a00 */
[----:B------:R-:W1:Y:S08]  /*3e90*/  LDC.64 R20, c[0x0][0x990] ;  /* 0x00026400ff147b82 */ /* 0x000e700000000a00 */
[----:B--23--:R-:W1:Y:S02]  /*3ea0*/  LDC R16, c[0x0][0x374] ;  /* 0x0000dd00ff107b82 */ /* 0x00ce640000000800 */
.L_x_72:
[----:B------:R-:W-:Y:S04]  /*3eb0*/  SHF.L.U32 R2, R31, 0x1f, RZ ;  /* 0x0000001f1f027819 */ /* 0x000fe800000006ff */
[----:B--2---:R-:W2:Y:S02]  /*3ec0*/  SYNCS.PHASECHK.TRANS64.TRYWAIT P0, [UR22+0xb0], R2 ;  /* 0x0000b002ff0075a7 */ /* 0x004ea40008001116 */
[----:B--2---:R-:W-:Y:S05]  /*3ed0*/  @!P0 BRA `(.L_x_62) ;  /* 0x0000005800188947 */ /* 0x004fea0003800000 */
.L_x_153:
[----:B------:R-:W3:Y:S01]  /*3ee0*/  LDS.128 R24, [UR22+0xf0] ;  /* 0x0000f016ff187984 */ /* 0x000ee20008000c00 */
[----:B------:R-:W-:Y:S01]  /*3ef0*/  ISETP.GE.AND P0, PT, R40, 0x1, PT ;  /* 0x000000012800780c */ /* 0x000fe20003f06270 */
[----:B------:R-:W-:Y:S01]  /*3f00*/  @!PT LDS RZ, [RZ] ;  /* 0x00000000fffff984 */ /* 0x000fe20000000800 */
[----:B------:R-:W-:Y:S01]  /*3f10*/  @!PT LDS RZ, [RZ] ;  /* 0x00000000fffff984 */ /* 0x000fe20000000800 */
[----:B------:R-:W-:Y:S01]  /*3f20*/  @!PT LDS RZ, [RZ] ;  /* 0x00000000fffff984 */ /* 0x000fe20000000800 */
[----:B------:R-:W-:Y:S01]  /*3f30*/  @!PT LDS RZ, [RZ] ;  /* 0x00000000fffff984 */ /* 0x000fe20000000800 */
[----:B------:R1:W-:Y:S06]  /*3f40*/  MEMBAR.ALL.CTA ;  /* 0x0000000000007992 */ /* 0x0003ec0000008000 */
[----:B-1----:R-:W1:Y:S02]  /*3f50*/  FENCE.VIEW.ASYNC.S ;  /* 0x00000000000073c6 */ /* 0x002e640000000000 */
[----:B-1----:R-:W-:Y:S01]  /*3f60*/  SYNCS.ARRIVE.TRANS64.RED.A1T0 RZ, [UR15], RZ ;  /* 0x000000ffffff79a7 */ /* 0x002fe2000810040f */
[----:B---3--:R-:W-:Y:S11]  /*3f70*/  LOP3.LUT P3, RZ, R26, 0x1, RZ, 0xc0, !PT ;  /* 0x000000011aff7812 */ /* 0x008ff6000786c0ff */
[----:B------:R-:W-:Y:S02]  /*3f80*/  @!UPT UIADD3 URZ, UPT, UPT, URZ, URZ, URZ ;  /* 0x000000fffffff290 */ /* 0x000fe4000fffe0ff */
[----:B------:R-:W-:Y:S02]  /*3f90*/  @P3 MOV R11, R24 ;  /* 0x00000018000b3202 */ /* 0x000fe40000000f00 */
[----:B------:R-:W-:Y:S01]  /*3fa0*/  @P3 LOP3.LUT R10, R25, 0xffff, RZ, 0xc0, !PT ;  /* 0x0000ffff190a3812 */ /* 0x000fe200078ec0ff */
[----:B------:R-:W-:Y:S06]  /*3fb0*/  @!P0 BRA `(.L_x_63) ;  /* 0x0000000000a48947 */ /* 0x000fec0003800000 */
[----:B--2---:R-:W-:Y:S01]  /*3fc0*/  IMAD.HI.U32 R0, R16, R7, RZ ;  /* 0x0000000710007227 */ /* 0x004fe200078e00ff */
[----:B------:R-:W-:Y:S02]  /*3fd0*/  ISETP.NE.AND P0, PT, R6, 0x1, PT ;  /* 0x000000010600780c */ /* 0x000fe40003f05270 */
[----:B------:R-:W-:Y:S01]  /*3fe0*/  ISETP.NE.AND P2, PT, R40, 0x1, PT ;  /* 0x000000012800780c */ /* 0x000fe20003f45270 */
[----:B------:R-:W-:Y:S01]  /*3ff0*/  IMAD.HI.U32 R9, R30, R18, RZ ;  /* 0x000000121e097227 */ /* 0x000fe200078e00ff */
[----:B------:R-:W-:Y:S02]  /*4000*/  SHF.R.U32.HI R0, RZ, R15, R0 ;  /* 0x0000000fff007219 */ /* 0x000fe40000011600 */
[----:B------:R-:W-:Y:S01]  /*4010*/  ISETP.NE.AND P4, PT, R3, 0x1, PT ;  /* 0x000000010300780c */ /* 0x000fe20003f85270 */
[----:B------:R-:W-:Y:S01]  /*4020*/  IMAD.HI.U32 R13, R10, R7, RZ ;  /* 0x000000070a0d7227 */ /* 0x000fe200078e00ff */
[----:B------:R-:W-:Y:S02]  /*4030*/  SHF.R.U32.HI R9, RZ, R19, R9 ;  /* 0x00000013ff097219 */ /* 0x000fe40000011609 */
[----:B------:R-:W-:Y:S01]  /*4040*/  SEL R0, R16, R0, !P0 ;  /* 0x0000000010007207 */ /* 0x000fe20004000000 */
[----:B------:R-:W-:Y:S01]  /*4050*/  IMAD.HI.U32 R12, R11, R18, RZ ;  /* 0x000000120b0c7227 */ /* 0x000fe200078e00ff */
[----:B------:R-:W-:Y:S03]  /*4060*/  SEL R9, R30, R9, !P4 ;  /* 0x000000091e097207 */ /* 0x000fe60006000000 */
[-C--:B------:R-:W-:Y:S01]  /*4070*/  IMAD.HI.U32 R8, R0, R4.reuse, RZ ;  /* 0x0000000400087227 */ /* 0x080fe200078e00ff */
[----:B------:R-:W-:Y:S03]  /*4080*/  SHF.R.U32.HI R12, RZ, R19, R12 ;  /* 0x00000013ff0c7219 */ /* 0x000fe6000001160c */
[----:B------:R-:W-:Y:S01]  /*4090*/  IMAD.HI.U32 R2, R9, R4, RZ ;  /* 0x0000000409027227 */ /* 0x000fe200078e00ff */
[----:B------:R-:W-:Y:S02]  /*40a0*/  @P2 SHF.R.U32.HI R0, RZ, R5, R8 ;  /* 0x00000005ff002219 */ /* 0x000fe40000011608 */
[----:B------:R-:W-:Y:S02]  /*40b0*/  SHF.R.U32.HI R8, RZ, R15, R13 ;  /* 0x0000000fff087219 */ /* 0x000fe4000001160d */
[----:B------:R-:W-:Y:S01]  /*40c0*/  @P2 SHF.R.U32.HI R9, RZ, R5, R2 ;  /* 0x00000005ff092219 */ /* 0x000fe20000011602 */
[----:B------:R-:W-:Y:S01]  /*40d0*/  IMAD R0, R40, R0, RZ ;  /* 0x0000000028007224 */ /* 0x000fe200078e02ff */
[----:B------:R-:W-:Y:S02]  /*40e0*/  SEL R8, R10, R8, !P0 ;  /* 0x000000080a087207 */ /* 0x000fe40004000000 */
[----:B------:R-:W-:Y:S01]  /*40f0*/  SEL R2, R11, R12, !P4 ;  /* 0x0000000c0b027207 */ /* 0x000fe20006000000 */
[----:B------:R-:W-:Y:S01]  /*4100*/  IMAD R12, R40, R9, RZ ;  /* 0x00000009280c7224 */ /* 0x000fe200078e02ff */
[C---:B------:R-:W-:Y:S01]  /*4110*/  ISETP.GE.AND P0, PT, R8.reuse, R0, PT ;  /* 0x000000000800720c */ /* 0x040fe20003f06270 */
[----:B------:R-:W-:Y:S03]  /*4120*/  IMAD.HI.U32 R0, R8, R4, RZ ;  /* 0x0000000408007227 */ /* 0x000fe600078e00ff */
[----:B------:R-:W-:Y:S02]  /*4130*/  ISETP.GE.OR P0, PT, R2, R12, P0 ;  /* 0x0000000c0200720c */ /* 0x000fe40000706670 */
[-C--:B------:R-:W-:Y:S04]  /*4140*/  SHF.R.U32.HI R0, RZ, R5.reuse, R0 ;  /* 0x00000005ff007219 */ /* 0x080fe80000011600 */
[----:B------:R-:W-:Y:S05]  /*4150*/  SEL R13, R8, R0, !P2 ;  /* 0x00000000080d7207 */ /* 0x000fea0005000000 */
[----:B------:R-:W-:Y:S02]  /*4160*/  IMAD.MOV R12, RZ, RZ, -R13 ;  /* 0x000000ffff0c7224 */ /* 0x000fe400078e0a0d */
[----:B------:R-:W-:Y:S04]  /*4170*/  @!P0 IMAD.HI.U32 R0, R2, R4, RZ ;  /* 0x0000000402008227 */ /* 0x000fe800078e00ff */
[----:B------:R-:W-:Y:S01]  /*4180*/  IMAD R12, R40, R12, R8 ;  /* 0x0000000c280c7224 */ /* 0x000fe200078e0208 */
[----:B------:R-:W-:Y:S04]  /*4190*/  @!P0 SHF.R.U32.HI R0, RZ, R5, R0 ;  /* 0x00000005ff008219 */ /* 0x000fe80000011600 */
[----:B------:R-:W-:Y:S04]  /*41a0*/  @!P0 SEL R0, R2, R0, !P2 ;  /* 0x0000000002008207 */ /* 0x000fe80005000000 */
[----:B------:R-:W-:Y:S01]  /*41b0*/  @!P0 IADD3 R13, PT, PT, R13, -R0, RZ ;  /* 0x800000000d0d8210 */ /* 0x000fe20007ffe0ff */
[----:B------:R-:W-:Y:S01]  /*41c0*/  @!P0 IMAD R0, R9, R12, R0 ;  /* 0x0000000c09008224 */ /* 0x000fe200078e0200 */
[----:B------:R-:W-:Y:S01]  /*41d0*/  IADD3 R9, PT, PT, -R8, RZ, RZ ;  /* 0x000000ff08097210 */ /* 0x000fe20007ffe1ff */
[--C-:B------:R-:W-:Y:S02]  /*41e0*/  IMAD.MOV R12, RZ, RZ, -R2.reuse ;  /* 0x000000ffff0c7224 */ /* 0x100fe400078e0a02 */
[----:B------:R-:W-:Y:S02]  /*41f0*/  @!P0 IMAD R8, R13, R40, R2 ;  /* 0x000000280d088224 */ /* 0x000fe400078e0202 */
[----:B------:R-:W-:Y:S02]  /*4200*/  @!P0 IMAD.MOV.U32 R2, RZ, RZ, R0 ;  /* 0x000000ffff028224 */ /* 0x000fe400078e0000 */
[----:B------:R-:W-:Y:S02]  /*4210*/  IMAD R11, R3, R12, R11 ;  /* 0x0000000c030b7224 */ /* 0x000fe400078e020b */
[----:B------:R-:W-:Y:S02]  /*4220*/  IMAD R10, R6, R9, R10 ;  /* 0x00000009060a7224 */ /* 0x000fe400078e020a */
[----:B------:R-:W-:Y:S02]  /*4230*/  IMAD R11, R2, R3, R11 ;  /* 0x00000003020b7224 */ /* 0x000fe400078e020b */
[----:B------:R-:W-:Y:S02]  /*4240*/  IMAD R10, R8, R6, R10 ;  /* 0x00000006080a7224 */ /* 0x000fe400078e020a */
.L_x_63:
[----:B------:R-:W-:Y:S05]  /*4250*/  BRA.U UP1, `(.L_x_64) ;  /* 0x0000000101107547 */ /* 0x000fea000b800000 */
[----:B--2---:R-:W-:Y:S04]  /*4260*/  MOV R2, UR6 ;  /* 0x0000000600027c02 */ /* 0x004fe80008000f00 */
[----:B------:R-:W-:Y:S04]  /*4270*/  SHF.L.U32 R2, R2, 0x1f, RZ ;  /* 0x0000001f02027819 */ /* 0x000fe800000006ff */
[----:B------:R-:W1:Y:S02]  /*4280*/  SYNCS.PHASECHK.TRANS64.TRYWAIT P0, [UR22+0xa8], R2 ;  /* 0x0000a802ff0075a7 */ /* 0x000e640008001116 */
[----:B-1----:R-:W-:Y:S05]  /*4290*/  @!P0 BRA `(.L_x_65) ;  /* 0x0000005400408947 */ /* 0x002fea0003800000 */
.L_x_64:
[----:B------:R-:W-:Y:S02]  /*42a0*/  R2UR UR34, R14 ;  /* 0x000000000e2272ca */ /* 0x000fe400000e0000 */
[----:B------:R-:W-:Y:S02]  /*42b0*/  ISETP.NE.U32.AND P0, PT, RZ, UR4, PT ;  /* 0x00000004ff007c0c */ /* 0x000fe4000bf05070 */
[----:B------:R-:W-:Y:S02]  /*42c0*/  SHF.L.U32 R14, R32, 0x1f, RZ ;  /* 0x0000001f200e7819 */ /* 0x000fe400000006ff */
[----:B------:R-:W-:Y:S07]  /*42d0*/  ISETP.NE.AND.EX P0, PT, RZ, UR5, PT, P0 ;  /* 0x00000005ff007c0c */ /* 0x000fee000bf05300 */
[----:B------:R-:W-:Y:S01]  /*42e0*/  USHF.L.U32 UR34, UR34, 0x7, URZ ;  /* 0x0000000722227899 */ /* 0x000fe200080006ff */
[----:B------:R-:W-:Y:S11]  /*42f0*/  BRA.U !UP5, `(.L_x_66) ;  /* 0x000000010d347547 */ /* 0x000ff6000b800000 */
[----:B------:R-:W-:Y:S01]  /*4300*/  UPLOP3.LUT UP0, UPT, UPT, UPT, UP4, 0x80, 0x8 ;  /* 0x000000000008789c */ /* 0x000fe20003f0f040 */
[----:B-12---:R-:W-:Y:S02]  /*4310*/  HFMA2 R0, -RZ, RZ, 0, 5.9604644775390625e-08 ;  /* 0x00000001ff007431 */ /* 0x006fe400000001ff */
[----:B------:R-:W-:Y:S03]  /*4320*/  IMAD.MOV.U32 R92, RZ, RZ, 0x1 ;  /* 0x00000001ff5c7424 */ /* 0x000fe600078e00ff */
[----:B------:R-:W-:Y:S05]  /*4330*/  PLOP3.LUT P2, PT, PT, PT, UP0, 0x80, 0x8 ;  /* 0x000000000008781c */ /* 0x000fea0003f4f008 */
[----:B------:R-:W1:Y:S01]  /*4340*/  @UP0 LDCU.64 UR10, c[0x0][0x888] ;  /* 0x00011100ff0a07ac */ /* 0x000e620008000a00 */
[----:B------:R-:W-:Y:S07]  /*4350*/  @UP0 UIMAD UR8, UR57, UR4, URZ ;  /* 0x00000004390802a4 */ /* 0x000fee000f8e02ff */
[----:B------:R-:W-:Y:S01]  /*4360*/  @!P2 PRMT R92, R0, 0x7610, R92 ;  /* 0x00007610005ca816 */ /* 0x000fe2000000005c */
[----:B-1----:R-:W-:Y:S03]  /*4370*/  @UP0 UIMAD.WIDE UR10, UR8, 0x4, UR10 ;  /* 0x00000004080a08a5 */ /* 0x002fe6000f8e020a */
[----:B------:R-:W1:Y:S03]  /*4380*/  @!UP0 LDCU UR8, c[0x0][0x880] ;  /* 0x00011000ff0887ac */ /* 0x000e660008000800 */
[----:B------:R-:W-:Y:S01]  /*4390*/  IMAD.U32 R8, RZ, RZ, UR10 ;  /* 0x0000000aff087e24 */ /* 0x000fe2000f8e00ff */
[----:B------:R-:W-:Y:S05]  /*43a0*/  MOV R9, UR11 ;  /* 0x0000000b00097c02 */ /* 0x000fea0008000f00 */
[----:B-----5:R3:W5:Y:S02]  /*43b0*/  @P2 LDG.E R49, desc[UR48][R8.64] ;  /* 0x0000003008312981 */ /* 0x020764000c1e1900 */
[----:B-1-3--:R-:W-:Y:S07]  /*43c0*/  @!P2 IMAD.U32 R49, RZ, RZ, UR8 ;  /* 0x00000008ff31ae24 */ /* 0x00afee000f8e00ff */
.L_x_66:
[----:B-----5:R-:W-:Y:S01]  /*43d0*/  @!P0 FSETP.EQ.AND P4, PT, R49, RZ, PT ;  /* 0x000000ff3100820b */ /* 0x020fe20003f82000 */
[----:B------:R-:W-:Y:S01]  /*43e0*/  @!UPT UIADD3 URZ, UPT, UPT, URZ, URZ, URZ ;  /* 0x000000fffffff290 */ /* 0x000fe2000fffe0ff */
[----:B------:R-:W-:Y:S11]  /*43f0*/  @!P0 BRA `(.L_x_67) ;  /* 0x0000000000148947 */ /* 0x000ff60003800000 */
[----:B------:R-:W-:Y:S02]  /*4400*/  LOP3.LUT P0, RZ, R92, 0xff, RZ, 0xc0, !PT ;  /* 0x000000ff5cff7812 */ /* 0x000fe4000780c0ff */
[----:B------:R-:W-:Y:S04]  /*4410*/  PLOP3.LUT P4, PT, PT, PT, UP0, 0x80, 0x8 ;  /* 0x000000000008781c */ /* 0x000fe80003f8f008 */
[----:B------:R-:W-:Y:S07]  /*4420*/  PLOP3.LUT P4, PT, P4, PT, PT, 0x8, 0x80 ;  /* 0x000000000080781c */ /* 0x000fee000278e170 */
[----:B------:R-:W-:Y:S11]  /*4430*/  @P0 FSETP.EQ.AND P4, PT, R49, RZ, PT ;  /* 0x000000ff3100020b */ /* 0x000ff60003f82000 */
[----:B------:R-:W-:Y:S02]  /*4440*/  @!UPT UIADD3 URZ, UPT, UPT, URZ, URZ, URZ ;  /* 0x000000fffffff290 */ /* 0x000fe4000fffe0ff */
.L_x_67:
[----:B------:R-:W-:Y:S01]  /*4450*/  ISETP.NE.AND P0, PT, R22, 0x1, PT ;  /* 0x000000011600780c */ /* 0x000fe20003f05270 */
[----:B------:R-:W3:Y:S01]  /*4460*/  SYNCS.PHASECHK.TRANS64.TRYWAIT P2, [UR22+0x80], R14 ;  /* 0x0000800eff0075a7 */ /* 0x000ee20008041116 */
[----:B------:R-:W-:Y:S04]  /*4470*/  IMAD.SHL.U32 R17, R17, 0x80, RZ ;  /* 0x0000008011117824 */ /* 0x000fe800078e00ff */
[C---:B------:R-:W-:Y:S01]  /*4480*/  IMAD.HI.U32 R8, R17.reuse, R23, RZ ;  /* 0x0000001711087227 */ /* 0x040fe200078e00ff */
[C---:B------:R-:W-:Y:S04]  /*4490*/  R2UR UR35, R17.reuse ;  /* 0x00000000112372ca */ /* 0x040fe800000e0000 */
[----:B------:R-:W-:Y:S04]  /*44a0*/  SHF.R.U32.HI R8, RZ, R28, R8 ;  /* 0x0000001cff087219 */ /* 0x000fe80000011608 */
[----:B------:R-:W-:Y:S02]  /*44b0*/  SEL R8, R17, R8, !P0 ;  /* 0x0000000811087207 */ /* 0x000fe40004000000 */
[----:B------:R-:W-:Y:S02]  /*44c0*/  ELECT P0, URZ, PT ;  /* 0x0000000000ff782f */ /* 0x000fe40003800000 */
[C---:B------:R-:W-:Y:S01]  /*44d0*/  R2UR UR8, R8.reuse ;  /* 0x00000000080872ca */ /* 0x040fe200000e0000 */
[C---:B-12---:R-:W-:Y:S01]  /*44e0*/  IMAD.HI.U32 R0, R8.reuse, R20, RZ ;  /* 0x0000001408007227 */ /* 0x046fe200078e00ff */
[----:B------:R-:W-:Y:S02]  /*44f0*/  PLOP3.LUT P4, PT, P4, P0, PT, 0xf2, 0x2f ;  /* 0x00000000002f781c */ /* 0x000fe40002781e72 */
[----:B------:R-:W-:Y:S01]  /*4500*/  R2UR UR36, R8 ;  /* 0x00000000082472ca */ /* 0x000fe200000e0000 */
[----:B------:R-:W-:Y:S01]  /*4510*/  IMAD.MOV R2, RZ, RZ, -R8 ;  /* 0x000000ffff027224 */ /* 0x000fe200078e0a08 */
[----:B------:R-:W-:Y:S04]  /*4520*/  SHF.R.U32.HI R0, RZ, R21, R0 ;  /* 0x00000015ff007219 */ /* 0x000fe80000011600 */
[----:B------:R-:W-:Y:S02]  /*4530*/  R2UR UR37, R0 ;  /* 0x00000000002572ca */ /* 0x000fe400000e0000 */
[----:B------:R-:W-:Y:S03]  /*4540*/  R2UR UR9, R2 ;  /* 0x00000000020972ca */ /* 0x000fe600000e0000 */
[----:B----4-:R-:W-:Y:S05]  /*4550*/  @!P4 IADD3 R8, P0, PT, R34, 0x580, RZ ;  /* 0x000005802208c810 */ /* 0x010fea0007f1e0ff */
[----:B------:R-:W-:Y:S03]  /*4560*/  @!P4 IMAD.X R2, RZ, RZ, R35, P0 ;  /* 0x000000ffff02c224 */ /* 0x000fe600000e0623 */
[----:B------:R-:W-:Y:S02]  /*4570*/  USEL UR37, UR8, UR37, !UP3 ;  /* 0x0000002508257287 */ /* 0x000fe4000d800000 */
[----:B------:R-:W-:Y:S04]  /*4580*/  UIMAD UR35, UR14, UR9, UR35 ;  /* 0x000000090e2372a4 */ /* 0x000fe8000f8e0223 */
[----:B------:R-:W-:Y:S05]  /*4590*/  IMAD R0, RZ, RZ, -UR37 ;  /* 0x80000025ff007e24 */ /* 0x000fea000f8e02ff */
[----:B------:R-:W-:Y:S11]  /*45a0*/  R2UR UR8, R0 ;  /* 0x00000000000872ca */ /* 0x000ff600000e0000 */
[----:B------:R-:W-:Y:S02]  /*45b0*/  @!UPT UIADD3 URZ, UPT, UPT, URZ, URZ, URZ ;  /* 0x000000fffffff290 */ /* 0x000fe4000fffe0ff */
[----:B------:R-:W-:Y:S01]  /*45c0*/  UIMAD UR36, UR7, UR8, UR36 ;  /* 0x00000008072472a4 */ /* 0x000fe2000f8e0224 */
[----:B---3--:R-:W-:Y:S11]  /*45d0*/  @!P2 BRA `(.L_x_68) ;  /* 0x000000500088a947 */ /* 0x008ff60003800000 */
.L_x_156:
[----:B------:R-:W-:Y:S01]  /*45e0*/  @!P4 R2UR UR8, R8 ;  /* 0x000000000808c2ca */ /* 0x000fe200000e0000 */
[----:B------:R-:W-:Y:S01]  /*45f0*/  VOTEU.ALL UP2, P4 ;  /* 0x0000000000ff7886 */ /* 0x000fe20002040000 */
[----:B------:R-:W-:Y:S01]  /*4600*/  @!P4 R2UR UR9, R2 ;  /* 0x000000000209c2ca */ /* 0x000fe200000e0000 */
[----:B------:R-:W-:Y:S01]  /*4610*/  VOTEU.ALL UP1, P4 ;  /* 0x0000000000ff7886 */ /* 0x000fe20002020000 */
[----:B-1----:R-:W-:Y:S02]  /*4620*/  @!P4 IMAD.MOV.U32 R0, RZ, RZ, 0x2000 ;  /* 0x00002000ff00c424 */ /* 0x002fe400078e00ff */
[----:B------:R-:W-:Y:S07]  /*4630*/  @!UP2 UIADD3 UR32, UPT, UPT, UR22, 0x200, URZ ;  /* 0x000002001620a890 */ /* 0x000fee000fffe0ff */
[----:B------:R-:W-:Y:S02]  /*4640*/  IMAD.U32 R8, RZ, RZ, UR8 ;  /* 0x00000008ff087e24 */ /* 0x000fe4000f8e00ff */
[----:B------:R-:W-:Y:S01]  /*4650*/  IMAD.U32 R9, RZ, RZ, UR9 ;  /* 0x00000009ff097e24 */ /* 0x000fe2000f8e00ff */
[----:B------:R-:W-:Y:S02]  /*4660*/  @!UP2 UPRMT UR9, URZ, 0x40, URZ ;  /* 0x00000040ff09a896 */ /* 0x000fe400080000ff */
[----:B------:R-:W-:Y:S02]  /*4670*/  @!P4 R2UR UR10, R8 ;  /* 0x00000000080ac2ca */ /* 0x000fe400000e0000 */
[----:B------:R-:W-:Y:S01]  /*4680*/  @!P4 R2UR UR11, R9 ;  /* 0x00000000090bc2ca */ /* 0x000fe200000e0000 */
[----:B------:R-:W-:Y:S01]  /*4690*/  @!UP2 UPRMT UR8, UR9, 0x5410, URZ ;  /* 0x000054100908a896 */ /* 0x000fe200080000ff */
[----:B------:R-:W-:Y:S05]  /*46a0*/  @!P4 IADD3 R8, P0, PT, R34, 0x580, RZ ;  /* 0x000005802208c810 */ /* 0x000fea0007f1e0ff */
[----:B------:R-:W-:Y:S06]  /*46b0*/  @!P4 IMAD.X R2, RZ, RZ, R35, P0 ;  /* 0x000000ffff02c224 */ /* 0x000fec00000e0623 */
[----:B------:R1:W-:Y:S01]  /*46c0*/  @!UP1 UTMALDG.4D.IM2COL [UR32], [UR10], UR8 ;  /* 0x000000200a0093b4 */ /* 0x0003e20008058008 */
[----:B------:R1:W-:Y:S01]  /*46d0*/  @!P4 SYNCS.ARRIVE.TRANS64.RED.A0TR RZ, [UR22+0x60], R0 ;  /* 0x00006000ffffc9a7 */ /* 0x0003e20008300416 */
[----:B------:R-:W-:Y:S01]  /*46e0*/  SYNCS.ARRIVE.TRANS64.RED.A1T0 RZ, [UR31], RZ ;  /* 0x000000ffffff79a7 */ /* 0x000fe2000810041f */
[----:B------:R-:W2:Y:S02]  /*46f0*/  SYNCS.PHASECHK.TRANS64.TRYWAIT P2, [UR22+0x88], R14 ;  /* 0x0000880eff0075a7 */ /* 0x000ea40008041116 */
[----:B-12---:R-:W-:Y:S05]  /*4700*/  @!P2 BRA `(.L_x_69) ;  /* 0x000000500054a947 */ /* 0x006fea0003800000 */
.L_x_158:
[----:B------:R-:W-:Y:S01]  /*4710*/  @!P4 R2UR UR8, R2 ;  /* 0x000000000208c2ca */ /* 0x000fe200000e0000 */
[----:B------:R-:W-:Y:S01]  /*4720*/  VOTEU.ALL UP2, P4 ;  /* 0x0000000000ff7886 */ /* 0x000fe20002040000 */
[----:B------:R-:W-:Y:S01]  /*4730*/  @!P4 R2UR UR9, R8 ;  /* 0x000000000809c2ca */ /* 0x000fe200000e0000 */
[----:B------:R-:W-:Y:S01]  /*4740*/  VOTEU.ALL UP1, P4 ;  /* 0x0000000000ff7886 */ /* 0x000fe20002020000 */
[----:B-1----:R-:W-:Y:S01]  /*4750*/  @!P4 IMAD.MOV.U32 R0, RZ, RZ, 0x2000 ;  /* 0x00002000ff00c424 */ /* 0x002fe200078e00ff */
[----:B------:R-:W-:Y:S01]  /*4760*/  UMOV UR27, UR35 ;  /* 0x00000023001b7c82 */ /* 0x000fe20008000000 */
[----:B------:R-:W-:Y:S02]  /*4770*/  @!UP2 UIADD3 UR26, UPT, UPT, UR34, 0x20, URZ ;  /* 0x00000020221aa890 */ /* 0x000fe4000fffe0ff */
[----:B------:R-:W-:Y:S01]  /*4780*/  @!UP2 UIADD3 UR24, UPT, UPT, UR22, 0x2200, URZ ;  /* 0x000022001618a890 */ /* 0x000fe2000fffe0ff */
[----:B------:R-:W-:Y:S01]  /*4790*/  UMOV UR28, UR36 ;  /* 0x00000024001c7c82 */ /* 0x000fe20008000000 */
[----:B------:R-:W-:Y:S03]  /*47a0*/  UMOV UR29, UR37 ;  /* 0x00000025001d7c82 */ /* 0x000fe60008000000 */
        /* <DEDUP_REMOVED lines=13> */
.L_x_160:
[----:B------:R-:W2:Y:S01]  /*4880*/  LDC.64 R12, c[0x0][0xb18] ;  /* 0x0002c600ff0c7b82 */ /* 0x000ea20000000a00 */
[----:B------:R-:W-:Y:S01]  /*4890*/  @!P4 R2UR UR8, R2 ;  /* 0x000000000208c2ca */ /* 0x000fe200000e0000 */
[----:B------:R-:W-:Y:S01]  /*48a0*/  VOTEU.ALL UP2, P4 ;  /* 0x0000000000ff7886 */ /* 0x000fe20002040000 */
[----:B------:R-:W-:Y:S01]  /*48b0*/  @!P4 R2UR UR9, R8 ;  /* 0x000000000809c2ca */ /* 0x000fe200000e0000 */
[----:B------:R-:W-:Y:S01]  /*48c0*/  VOTEU.ALL UP1, P4 ;  /* 0x0000000000ff7886 */ /* 0x000fe20002020000 */
[----:B-1----:R-:W-:Y:S03]  /*48d0*/  @!P4 IMAD.MOV.U32 R0, RZ, RZ, 0x2000 ;  /* 0x00002000ff00c424 */ /* 0x002fe600078e00ff */
[----:B------:R-:W1:Y:S01]  /*48e0*/  @!P1 LDC R2, c[0x0][0xb0c] ;  /* 0x0002c300ff029b82 */ /* 0x000e620000000800 */
[----:B------:R-:W-:Y:S01]  /*48f0*/  @!UP2 UIADD3 UR18, UPT, UPT, UR34, 0x40, URZ ;  /* 0x000000402212a890 */ /* 0x000fe2000fffe0ff */
[----:B------:R-:W-:Y:S01]  /*4900*/  @P3 SHF.R.U32.HI R24, RZ, 0x10, R25 ;  /* 0x00000010ff183819 */ /* 0x000fe20000011619 */
[----:B------:R-:W-:Y:S01]  /*4910*/  @!UP2 UIADD3 UR16, UPT, UPT, UR22, 0x4200, URZ ;  /* 0x000042001610a890 */ /* 0x000fe2000fffe0ff */
[----:B------:R-:W-:Y:S01]  /*4920*/  UMOV UR19, UR35 ;  /* 0x0000002300137c82 */ /* 0x000fe20008000000 */
[----:B------:R-:W-:Y:S01]  /*4930*/  UMOV UR20, UR36 ;  /* 0x0000002400147c82 */ /* 0x000fe20008000000 */
[----:B------:R-:W-:Y:S01]  /*4940*/  UMOV UR21, UR37 ;  /* 0x0000002500157c82 */ /* 0x000fe20008000000 */
[----:B------:R-:W-:Y:S01]  /*4950*/  IMAD.U32 R9, RZ, RZ, UR8 ;  /* 0x00000008ff097e24 */ /* 0x000fe2000f8e00ff */
[----:B------:R-:W-:Y:S01]  /*4960*/  @P3 R2UR UR57, R24 ;  /* 0x00000000183932ca */ /* 0x000fe200000e0000 */
[----:B------:R-:W-:Y:S01]  /*4970*/  IMAD.U32 R8, RZ, RZ, UR9 ;  /* 0x00000009ff087e24 */ /* 0x000fe2000f8e00ff */
[----:B------:R-:W-:Y:S02]  /*4980*/  @!UP2 UPRMT UR9, URZ, 0x40, URZ ;  /* 0x00000040ff09a896 */ /* 0x000fe400080000ff */
[----:B------:R-:W-:Y:S02]  /*4990*/  @!P4 R2UR UR11, R9 ;  /* 0x00000000090bc2ca */ /* 0x000fe400000e0000 */
[----:B------:R-:W-:Y:S01]  /*49a0*/  @!P4 R2UR UR10, R8 ;  /* 0x00000000080ac2ca */ /* 0x000fe200000e0000 */
[----:B------:R-:W-:Y:S01]  /*49b0*/  @!UP2 UPRMT UR8, UR9, 0x5410, URZ ;  /* 0x000054100908a896 */ /* 0x000fe200080000ff */
[----:B------:R-:W3:Y:S11]  /*49c0*/  LDC.64 R8, c[0x0][0xb10] ;  /* 0x0002c400ff087b82 */ /* 0x000ef60000000a00 */
[----:B------:R4:W-:Y:S01]  /*49d0*/  @!UP1 UTMALDG.4D.IM2COL [UR16], [UR10], UR8 ;  /* 0x000000100a0093b4 */ /* 0x0009e20008058008 */
[----:B------:R5:W-:Y:S01]  /*49e0*/  @!P4 SYNCS.ARRIVE.TRANS64.RED.A0TR RZ, [UR22+0x70], R0 ;  /* 0x00007000ffffc9a7 */ /* 0x000be20008300416 */
[C---:B---3--:R-:W-:Y:S01]  /*49f0*/  @!P1 IMAD.HI.U32 R8, R11.reuse, R8, RZ ;  /* 0x000000080b089227 */ /* 0x048fe200078e00ff */
[----:B--2---:R-:W-:Y:S02]  /*4a00*/  @!P1 ISETP.NE.AND P0, PT, R12, 0x1, PT ;  /* 0x000000010c00980c */ /* 0x004fe40003f05270 */
[----:B-1----:R-:W-:Y:S01]  /*4a10*/  @!P1 ISETP.NE.AND P2, PT, R2, 0x1, PT ;  /* 0x000000010200980c */ /* 0x002fe20003f45270 */
[----:B------:R-:W-:Y:S01]  /*4a20*/  SYNCS.ARRIVE.TRANS64.RED.A1T0 RZ, [UR45], RZ ;  /* 0x000000ffffff79a7 */ /* 0x000fe2000810042d */
[C---:B------:R-:W-:Y:S01]  /*4a30*/  @!P1 IMAD.HI.U32 R13, R10.reuse, R13, RZ ;  /* 0x0000000d0a0d9227 */ /* 0x040fe200078e00ff */
[----:B------:R-:W-:Y:S04]  /*4a40*/  @!P1 SHF.R.U32.HI R8, RZ, R9, R8 ;  /* 0x00000009ff089219 */ /* 0x000fe80000011608 */
[----:B------:R-:W-:Y:S01]  /*4a50*/  @!P1 SEL R8, R11, R8, !P2 ;  /* 0x000000080b089207 */ /* 0x000fe20005000000 */
[----:B------:R-:W1:Y:S01]  /*4a60*/  SYNCS.PHASECHK.TRANS64.TRYWAIT P5, [UR22+0x98], R14 ;  /* 0x0000980eff0075a7 */ /* 0x000e6200080a1116 */
[----:B-----5:R-:W2:Y:S02]  /*4a70*/  @!P1 LDC R0, c[0x0][0xb20] ;  /* 0x0002c800ff009b82 */ /* 0x020ea40000000800 */
[----:B--2---:R-:W-:Y:S04]  /*4a80*/  @!P1 SHF.R.U32.HI R0, RZ, R0, R13 ;  /* 0x00000000ff009219 */ /* 0x004fe8000001160d */
[----:B------:R-:W-:Y:S05]  /*4a90*/  @!P1 SEL R9, R10, R0, !P0 ;  /* 0x000000000a099207 */ /* 0x000fea0004000000 */
[----:B------:R-:W-:Y:S02]  /*4aa0*/  @!P1 IMAD.IADD R0, R9, 0x1, -R8 ;  /* 0x0000000109009824 */ /* 0x000fe400078e0a08 */
[----:B------:R-:W-:Y:S02]  /*4ab0*/  @!P1 IMAD.IADD R8, R8, 0x1, -R9 ;  /* 0x0000000108089824 */ /* 0x000fe400078e0a09 */
[----:B------:R-:W-:Y:S02]  /*4ac0*/  @!P1 IMAD R11, R0, R2, R11 ;  /* 0x00000002000b9224 */ /* 0x000fe400078e020b */
[----:B------:R-:W-:Y:S01]  /*4ad0*/  @!P1 IMAD R10, R8, R12, R10 ;  /* 0x0000000c080a9224 */ /* 0x000fe200078e020a */
[----:B-1--4-:R-:W-:Y:S06]  /*4ae0*/  @!P5 BRA `(.L_x_71) ;  /* 0x0000004c008cd947 */ /* 0x012fec0003800000 */
.L_x_162:
[----:B------:R-:W-:Y:S01]  /*4af0*/  @!P4 IADD3 R2, P0, PT, R34, 0x580, RZ ;  /* 0x000005802202c810 */ /* 0x000fe20007f1e0ff */
[----:B------:R-:W-:Y:S01]  /*4b00*/  VOTEU.ALL UP2, P4 ;  /* 0x0000000000ff7886 */ /* 0x000fe20002040000 */
[----:B------:R-:W-:Y:S01]  /*4b10*/  VOTEU.ALL UP1, P4 ;  /* 0x0000000000ff7886 */ /* 0x000fe20002020000 */
[----:B------:R-:W-:Y:S01]  /*4b20*/  UMOV UR11, UR35 ;  /* 0x00000023000b7c82 */ /* 0x000fe20008000000 */
[----:B------:R-:W-:Y:S01]  /*4b30*/  @!P4 R2UR UR9, R2 ;  /* 0x000000000209c2ca */ /* 0x000fe200000e0000 */
[----:B-1----:R-:W-:Y:S01]  /*4b40*/  @!P4 IMAD.X R0, RZ, RZ, R35, P0 ;  /* 0x000000ffff00c224 */ /* 0x002fe200000e0623 */
[----:B------:R-:W-:Y:S01]  /*4b50*/  @!UP2 UPRMT UR16, URZ, 0x40, URZ ;  /* 0x00000040ff10a896 */ /* 0x000fe200080000ff */
[----:B------:R-:W-:Y:S01]  /*4b60*/  LOP3.LUT R32, R32, 0x1, RZ, 0x3c, !PT ;  /* 0x0000000120207812 */ /* 0x000fe200078e3cff */
[----:B------:R-:W-:Y:S01]  /*4b70*/  @!UP2 UIADD3 UR10, UPT, UPT, UR34, 0x60, URZ ;  /* 0x00000060220aa890 */ /* 0x000fe2000fffe0ff */
[----:B------:R-:W-:Y:S01]  /*4b80*/  LOP3.LUT R31, R31, 0x1, RZ, 0x3c, !PT ;  /* 0x000000011f1f7812 */ /* 0x000fe200078e3cff */
[----:B------:R-:W-:Y:S01]  /*4b90*/  @!UP2 UPRMT UR20, UR16, 0x5410, URZ ;  /* 0x000054101014a896 */ /* 0x000fe200080000ff */
[----:B------:R-:W-:Y:S01]  /*4ba0*/  @!P4 R2UR UR8, R0 ;  /* 0x000000000008c2ca */ /* 0x000fe200000e0000 */
[----:B------:R-:W-:Y:S01]  /*4bb0*/  UMOV UR12, UR36 ;  /* 0x00000024000c7c82 */ /* 0x000fe20008000000 */
[----:B------:R-:W-:Y:S01]  /*4bc0*/  UMOV UR13, UR37 ;  /* 0x00000025000d7c82 */ /* 0x000fe20008000000 */
[----:B------:R-:W-:Y:S02]  /*4bd0*/  IMAD.IADD R14, R10, 0x1, R90 ;  /* 0x000000010a0e7824 */ /* 0x000fe400078e025a */
[----:B------:R-:W-:Y:S02]  /*4be0*/  IMAD.IADD R17, R11, 0x1, R91 ;  /* 0x000000010b117824 */ /* 0x000fe400078e025b */
[----:B------:R-:W-:Y:S01]  /*4bf0*/  IMAD.U32 R8, RZ, RZ, UR9 ;  /* 0x00000009ff087e24 */ /* 0x000fe2000f8e00ff */
[----:B------:R-:W-:Y:S04]  /*4c00*/  @!UP2 UIADD3 UR9, UPT, UPT, UR22, 0x78, URZ ;  /* 0x000000781609a890 */ /* 0x000fe8000fffe0ff */
[----:B------:R-:W-:Y:S01]  /*4c10*/  @!P4 R2UR UR18, R8 ;  /* 0x000000000812c2ca */ /* 0x000fe200000e0000 */
[----:B------:R-:W-:Y:S01]  /*4c20*/  IMAD.U32 R9, RZ, RZ, UR8 ;  /* 0x00000008ff097e24 */ /* 0x000fe2000f8e00ff */
[----:B------:R-:W-:Y:S04]  /*4c30*/  @!UP2 UIADD3 UR8, UPT, UPT, UR22, 0x6200, URZ ;  /* 0x000062001608a890 */ /* 0x000fe8000fffe0ff */
[----:B------:R-:W-:Y:S11]  /*4c40*/  @!P4 R2UR UR19, R9 ;  /* 0x000000000913c2ca */ /* 0x000ff600000e0000 */
[----:B------:R-:W-:Y:S02]  /*4c50*/  @!UPT UIADD3 URZ, UPT, UPT, URZ, URZ, URZ ;  /* 0x000000fffffff290 */ /* 0x000fe4000fffe0ff */
[----:B------:R2:W-:Y:S01]  /*4c60*/  @!UP1 UTMALDG.4D.IM2COL [UR8], [UR18], UR20 ;  /* 0x00000008120093b4 */ /* 0x0005e20008058014 */
[----:B------:R2:W-:Y:S01]  /*4c70*/  @!P4 SYNCS.ARRIVE.TRANS64.RED.A0TR RZ, [UR22+0x78], R29 ;  /* 0x0000781dffffc9a7 */ /* 0x0005e20008300416 */
[----:B------:R-:W-:Y:S01]  /*4c80*/  UPLOP3.LUT UP1, UPT, UPT, UPT, UPT, 0x80, 0x8 ;  /* 0x000000000008789c */ /* 0x000fe20003f2f070 */
[----:B------:R-:W-:Y:S01]  /*4c90*/  SYNCS.ARRIVE.TRANS64.RED.A1T0 RZ, [UR23], RZ ;  /* 0x000000ffffff79a7 */ /* 0x000fe20008100417 */
[----:B------:R-:W-:Y:S09]  /*4ca0*/  @P3 BRA `(.L_x_72) ;  /* 0xfffffff000803947 */ /* 0x000ff2000383ffff */
[----:B------:R-:W-:-:S04]  /*4cb0*/  SHF.L.U32 R2, R32, 0x1f, RZ ;  /* 0x0000001f20027819 */ /* 0x000fc800000006ff */
[----:B------:R-:W1:Y:S02]  /*4cc0*/  SYNCS.PHASECHK.TRANS64.TRYWAIT P0, [UR22+0x80], R2 ;  /* 0x00008002ff0075a7 */ /* 0x000e640008001116 */
[----:B-1----:R-:W-:Y:S05]  /*4cd0*/  @!P0 BRA `(.L_x_73) ;  /* 0x0000004c00288947 */ /* 0x002fea0003800000 */
.L_x_164:
[----:B------:R-:W3:Y:S02]  /*4ce0*/  SYNCS.PHASECHK.TRANS64.TRYWAIT P0, [UR22+0x88], R2 ;  /* 0x00008802ff0075a7 */ /* 0x000ee40008001116 */
[----:B---3--:R-:W-:Y:S05]  /*4cf0*/  @!P0 BRA `(.L_x_74) ;  /* 0x0000004c00388947 */ /* 0x008fea0003800000 */
.L_x_166:
[----:B------:R-:W3:Y:S02]  /*4d00*/  SYNCS.PHASECHK.TRANS64.TRYWAIT P0, [UR22+0x90], R2 ;  /* 0x00009002ff0075a7 */ /* 0x000ee40008001116 */
[----:B---3--:R-:W-:Y:S05]  /*4d10*/  @!P0 BRA `(.L_x_75) ;  /* 0x0000004c00488947 */ /* 0x008fea0003800000 */
.L_x_168:
[----:B-1----:R-:W-:-:S07]  /*4d20*/  MOV R0, UR22 ;  /* 0x0000001600007c02 */ /* 0x002fce0008000f00 */
.L_x_76:
[----:B-1----:R-:W-:-:S04]  /*4d30*/  SHF.L.U32 R2, R32, 0x1f, RZ ;  /* 0x0000001f20027819 */ /* 0x002fc800000006ff */
[----:B------:R1:W3:Y:S03]  /*4d40*/  SYNCS.PHASECHK.TRANS64.TRYWAIT P0, [R0+URZ+0x98], R2 ;  /* 0x00009802000075a7 */ /* 0x0002e600080011ff */
[----:B---3--:R-:W-:Y:S05]  /*4d50*/  @!P0 NANOSLEEP.SYNCS 0x989680 ;  /* 0x009896800000895d */ /* 0x008fea0003900000 */
[----:B------:R-:W3:Y:S02]  /*4d60*/  @!P0 SYNCS.PHASECHK.TRANS64 P0, [R0+URZ+0x98], R2 ;  /* 0x00009802000085a7 */ /* 0x000ee400080010ff */
[----:B--23--:R-:W-:Y:S05]  /*4d70*/  @P0 EXIT ;  /* 0x000000000000094d */ /* 0x00cfea0003800000 */
[----:B------:R-:W-:Y:S05]  /*4d80*/  BRA `(.L_x_76) ;  /* 0xfffffffc00e87947 */ /* 0x000fea000383ffff */
.L_x_61:
[----:B------:R-:W-:-:S06]  /*4d90*/  UISETP.GE.AND UP1, UPT, UR8, 0x4, UPT ;  /* 0x000000040800788c */ /* 0x000fcc000bf26270 */
[----:B------:R-:W-:-:S13]  /*4da0*/  PLOP3.LUT P0, PT, PT, PT, UP1, 0x80, 0x8 ;  /* 0x000000000008781c */ /* 0x000fda0003f0f018 */
[----:B------:R-:W-:Y:S05]  /*4db0*/  @!P0 EXIT ;  /* 0x000000000000894d */ /* 0x000fea0003800000 */
[----:B------:R-:W-:Y:S01]  /*4dc0*/  BAR.SYNC.DEFER_BLOCKING 0x6, 0xa0 ;  /* 0x0182800000007b1d */ /* 0x000fe20000010000 */
[C---:B------:R-:W-:Y:S01]  /*4dd0*/  IMAD.SHL.U32 R0, R101.reuse, 0x20, RZ ;  /* 0x0000002065007824 */ /* 0x040fe200078e00ff */
[C---:B------:R-:W-:Y:S01]  /*4de0*/  SHF.L.U32 R46, R101.reuse, 0x10, RZ ;  /* 0x00000010652e7819 */ /* 0x040fe200000006ff */
[C---:B------:R-:W-:Y:S01]  /*4df0*/  IMAD.SHL.U32 R100, R101.reuse, 0x4, RZ ;  /* 0x0000000465647824 */ /* 0x040fe200078e00ff */
[C---:B------:R-:W-:Y:S01]  /*4e00*/  LOP3.LUT R102, R101.reuse, 0x60, RZ, 0xc0, !PT ;  /* 0x0000006065667812 */ /* 0x040fe200078ec0ff */
[----:B------:R-:W-:Y:S01]  /*4e10*/  HFMA2 R97, -RZ, RZ, 0, 0 ;  /* 0x00000000ff617431 */ /* 0x000fe200000001ff */
[----:B------:R-:W-:Y:S02]  /*4e20*/  UMOV UR50, 0x400 ;  /* 0x0000040000327882 */ /* 0x000fe40000000000 */
[----:B------:R-:W1:Y:S01]  /*4e30*/  LDC R96, c[0x0][0x370] ;  /* 0x0000dc00ff607b82 */ /* 0x000e620000000800 */
[----:B------:R-:W-:Y:S01]  /*4e40*/  ULEA UR50, UR45, UR50, 0x18 ;  /* 0x000000322d327291 */ /* 0x000fe2000f8ec0ff */
[----:B------:R-:W-:Y:S01]  /*4e50*/  LOP3.LUT R4, R0, 0xc0, RZ, 0xc0, !PT ;  /* 0x000000c000047812 */ /* 0x000fe200078ec0ff */
[----:B------:R-:W-:Y:S01]  /*4e60*/  IMAD.MOV.U32 R99, RZ, RZ, 0x1 ;  /* 0x00000001ff637424 */ /* 0x000fe200078e00ff */
[C---:B------:R-:W-:Y:S01]  /*4e70*/  LOP3.LUT R105, R101.reuse, 0x2, RZ, 0xc0, !PT ;  /* 0x0000000265697812 */ /* 0x040fe200078ec0ff */
[----:B------:R-:W-:Y:S01]  /*4e80*/  UIADD3 UR4, UPT, UPT, UR50, 0x200, URZ ;  /* 0x0000020032047890 */ /* 0x000fe2000fffe0ff */
[----:B------:R-:W-:Y:S01]  /*4e90*/  LOP3.LUT R100, R4, 0x18, R100, 0xf8, !PT ;  /* 0x0000001804647812 */ /* 0x000fe200078ef864 */
[----:B------:R-:W-:Y:S01]  /*4ea0*/  IMAD.MOV.U32 R45, RZ, RZ, RZ ;  /* 0x000000ffff2d7224 */ /* 0x000fe200078e00ff */
[----:B------:R-:W2:Y:S01]  /*4eb0*/  LDC R42, c[0x0][0xb0c] ;  /* 0x0002c300ff2a7b82 */ /* 0x000ea20000000800 */
[----:B------:R-:W-:Y:S01]  /*4ec0*/  LOP3.LUT R101, R101, 0x4, RZ, 0xc0, !PT ;  /* 0x0000000465657812 */ /* 0x000fe200078ec0ff */
[----:B------:R-:W-:Y:S01]  /*4ed0*/  IMAD.MOV.U32 R98, RZ, RZ, RZ ;  /* 0x000000ffff627224 */ /* 0x000fe200078e00ff */
[----:B------:R-:W-:Y:S01]  /*4ee0*/  LOP3.LUT R100, R100, 0xf20, R0, 0xf8, !PT ;  /* 0x00000f2064647812 */ /* 0x000fe200078ef800 */
[----:B------:R-:W-:Y:S01]  /*4ef0*/  IMAD.U32 R94, RZ, RZ, UR4 ;  /* 0x00000004ff5e7e24 */ /* 0x000fe2000f8e00ff */
[----:B------:R-:W-:Y:S01]  /*4f00*/  LOP3.LUT R46, R46, 0x600000, RZ, 0xc0, !PT ;  /* 0x006000002e2e7812 */ /* 0x000fe200078ec0ff */
[----:B------:R-:W4:Y:S02]  /*4f10*/  LDCU.64 UR54, c[0x0][0x348] ;  /* 0x00006900ff3677ac */ /* 0x000f240008000a00 */
[----:B------:R-:W1:Y:S01]  /*4f20*/  LDC R93, c[0x0][0xb20] ;  /* 0x0002c800ff5d7b82 */ /* 0x000e620000000800 */
[----:B------:R-:W3:Y:S01]  /*4f30*/  LDS R2, [UR50+0x100] ;  /* 0x00010032ff027984 */ /* 0x000ee20008000800 */
[----:B------:R-:W-:Y:S01]  /*4f40*/  LEA R100, R100, R94, 0x1 ;  /* 0x0000005e64647211 */ /* 0x000fe200078e08ff */
[----:B------:R-:W1:Y:S04]  /*4f50*/  LDCU.64 UR36, c[0x0][0x888] ;  /* 0x00011100ff2477ac */ /* 0x000e680008000a00 */
[--C-:B------:R-:W-:Y:S01]  /*4f60*/  IMAD R105, R105, -0x10, R100.reuse ;  /* 0xfffffff069697824 */ /* 0x100fe200078e0264 */
[----:B------:R-:W1:Y:S01]  /*4f70*/  LDC R41, c[0x0][0xb30] ;  /* 0x0002cc00ff297b82 */ /* 0x000e620000000800 */
[----:B------:R-:W-:Y:S01]  /*4f80*/  IMAD R104, R101, -0x10, R100 ;  /* 0xfffffff065687824 */ /* 0x000fe200078e0264 */
[----:B------:R-:W1:Y:S01]  /*4f90*/  LDCU.64 UR38, c[0x0][0x890] ;  /* 0x00011200ff2677ac */ /* 0x000e620008000a00 */
[----:B------:R-:W1:Y:S05]  /*4fa0*/  LDCU.64 UR46, c[0x0][0xa90] ;  /* 0x00015200ff2e77ac */ /* 0x000e6a0008000a00 */
[----:B------:R-:W1:Y:S01]  /*4fb0*/  LDC.64 R84, c[0x0][0xb10] ;  /* 0x0002c400ff547b82 */ /* 0x000e620000000a00 */
[----:B------:R-:W-:Y:S01]  /*4fc0*/  UMOV UR52, URZ ;  /* 0x000000ff00347c82 */ /* 0x000fe20008000000 */
[----:B------:R-:W-:-:S06]  /*4fd0*/  UMOV UR56, URZ ;  /* 0x000000ff00387c82 */ /* 0x000fcc0008000000 */
[----:B------:R-:W1:Y:S08]  /*4fe0*/  LDC.64 R38, c[0x0][0xb18] ;  /* 0x0002c600ff267b82 */ /* 0x000e700000000a00 */
[----:B------:R-:W1:Y:S08]  /*4ff0*/  LDC.64 R36, c[0x0][0xb28] ;  /* 0x0002ca00ff247b82 */ /* 0x000e700000000a00 */
[----:B------:R-:W1:Y:S01]  /*5000*/  LDC.64 R82, c[0x0][0x8b0] ;  /* 0x00022c00ff527b82 */ /* 0x000e620000000a00 */
[C---:B---3--:R-:W-:Y:S01]  /*5010*/  VIADD R3, R2.reuse, 0x80 ;  /* 0x0000008002037836 */ /* 0x048fe20000000000 */
[----:B------:R-:W-:-:S04]  /*5020*/  LOP3.LUT R2, R2, 0xffff, RZ, 0xc0, !PT ;  /* 0x0000ffff02027812 */ /* 0x000fc800078ec0ff */
[----:B------:R-:W-:Y:S02]  /*5030*/  LOP3.LUT R3, R3, 0xffff, RZ, 0xc0, !PT ;  /* 0x0000ffff03037812 */ /* 0x000fe400078ec0ff */
[----:B------:R-:W3:Y:S03]  /*5040*/  LDC.64 R80, c[0x0][0x8a8] ;  /* 0x00022a00ff507b82 */ /* 0x000ee60000000a00 */
[----:B------:R1:W-:Y:S05]  /*5050*/  STL.64 [R1], R2 ;  /* 0x0000000201007387 */ /* 0x0003ea0000100a00 */
[----:B------:R-:W1:Y:S08]  /*5060*/  LDC.64 R88, c[0x0][0xa80] ;  /* 0x0002a000ff587b82 */ /* 0x000e700000000a00 */
[----:B------:R-:W1:Y:S08]  /*5070*/  LDC.64 R86, c[0x0][0xa88] ;  /* 0x0002a200ff567b82 */ /* 0x000e700000000a00 */
[----:B--2-4-:R-:W1:Y:S02]  /*5080*/  LDC R95, c[0x0][0x374] ;  /* 0x0000dd00ff5f7b82 */ /* 0x014e640000000800 */
.L_x_120:
[----:B-1----:R-:W-:Y:S04]  /*5090*/  SHF.L.U32 R2, R97, 0x1f, RZ ;  /* 0x0000001f61027819 */ /* 0x002fe800000006ff */
[----:B------:R-:W1:Y:S02]  /*50a0*/  SYNCS.PHASECHK.TRANS64.TRYWAIT P0, [UR50+0xb0], R2 ;  /* 0x0000b002ff0075a7 */ /* 0x000e640008001132 */
[----:B-1-3--:R-:W-:Y:S05]  /*50b0*/  @!P0 BRA `(.L_x_77) ;  /* 0x0000004800788947 */ /* 0x00afea0003800000 */
.L_x_170:
[----:B------:R-:W2:Y:S01]  /*50c0*/  LDC.64 R10, c[0x0][0xb10] ;  /* 0x0002c400ff0a7b82 */ /* 0x000ea20000000a00 */
[----:B------:R-:W4:Y:S01]  /*50d0*/  LDS.128 R20, [UR50+0xf0] ;  /* 0x0000f032ff147984 */ /* 0x000f220008000c00 */
[----:B------:R-:W-:Y:S01]  /*50e0*/  UIADD3 UR4, UPT, UPT, UR50, 0xb8, URZ ;  /* 0x000000b832047890 */ /* 0x000fe2000fffe0ff */
[----:B-1----:R-:W-:Y:S01]  /*50f0*/  IMAD R0, R45, 0x4, R1 ;  /* 0x000000042d007824 */ /* 0x002fe200078e0201 */
[----:B------:R-:W-:Y:S04]  /*5100*/  ISETP.NE.AND P1, PT, R41, 0x1, PT ;  /* 0x000000012900780c */ /* 0x000fe80003f25270 */
[----:B------:R-:W1:Y:S01]  /*5110*/  LDC.64 R8, c[0x0][0xb18] ;  /* 0x0002c600ff087b82 */ /* 0x000e620000000a00 */
[----:B------:R-:W-:Y:S01]  /*5120*/  UPRMT UR4, URZ, 0x654, UR4 ;  /* 0x00000654ff047896 */ /* 0x000fe20008000004 */
[----:B------:R-:W-:Y:S01]  /*5130*/  ISETP.GE.AND P0, PT, R40, 0x1, PT ;  /* 0x000000012800780c */ /* 0x000fe20003f06270 */
[----:B------:R-:W-:Y:S01]  /*5140*/  @!PT LDS RZ, [RZ] ;  /* 0x00000000fffff984 */ /* 0x000fe20000000800 */
[----:B------:R-:W-:Y:S01]  /*5150*/  @!PT LDS RZ, [RZ] ;  /* 0x00000000fffff984 */ /* 0x000fe20000000800 */
[----:B------:R-:W-:Y:S01]  /*5160*/  @!PT LDS RZ, [RZ] ;  /* 0x00000000fffff984 */ /* 0x000fe20000000800 */
[----:B------:R-:W-:Y:S01]  /*5170*/  @!PT LDS RZ, [RZ] ;  /* 0x00000000fffff984 */ /* 0x000fe20000000800 */
[----:B------:R3:W-:Y:S06]  /*5180*/  MEMBAR.ALL.CTA ;  /* 0x0000000000007992 */ /* 0x0007ec0000008000 */
[----:B---3--:R-:W3:Y:S01]  /*5190*/  FENCE.VIEW.ASYNC.S ;  /* 0x00000000000073c6 */ /* 0x008ee20000000000 */
[----:B------:R-:W1:Y:S08]  /*51a0*/  @!P1 LDC R12, c[0x0][0xb20] ;  /* 0x0002c800ff0c9b82 */ /* 0x000e700000000800 */
[----:B------:R-:W1:Y:S01]  /*51b0*/  @!P1 LDC R7, c[0x0][0xb0c] ;  /* 0x0002c300ff079b82 */ /* 0x000e620000000800 */
[----:B---3--:R-:W-:Y:S01]  /*51c0*/  SYNCS.ARRIVE.TRANS64.RED.A1T0 RZ, [UR4], RZ ;  /* 0x000000ffffff79a7 */ /* 0x008fe20008100404 */
[----:B------:R3:W5:Y:S01]  /*51d0*/  LDL R16, [R0] ;  /* 0x0000000000107983 */ /* 0x0007620000100800 */
[----:B----4-:R-:W-:Y:S04]  /*51e0*/  LOP3.LUT P4, RZ, R22, 0x1, RZ, 0xc0, !PT ;  /* 0x0000000116ff7812 */ /* 0x010fe8000788c0ff */
[----:B------:R-:W-:Y:S09]  /*51f0*/  P2R R106, PR, RZ, 0x10 ;  /* 0x00000010ff6a7803 */ /* 0x000ff20000000000 */
[----:B------:R-:W-:Y:S02]  /*5200*/  @P4 MOV R44, R20 ;  /* 0x00000014002c4202 */ /* 0x000fe40000000f00 */
[----:B------:R-:W-:Y:S01]  /*5210*/  @P4 LOP3.LUT R43, R21, 0xffff, RZ, 0xc0, !PT ;  /* 0x0000ffff152b4812 */ /* 0x000fe200078ec0ff */
[----:B--23--:R-:W-:Y:S06]  /*5220*/  @!P0 BRA `(.L_x_78) ;  /* 0x0000000000a48947 */ /* 0x00cfec0003800000 */
[----:B------:R-:W-:Y:S01]  /*5230*/  IMAD.HI.U32 R0, R95, R39, RZ ;  /* 0x000000275f007227 */ /* 0x000fe200078e00ff */
[----:B------:R-:W-:Y:S02]  /*5240*/  ISETP.NE.AND P0, PT, R38, 0x1, PT ;  /* 0x000000012600780c */ /* 0x000fe40003f05270 */
[----:B------:R-:W-:Y:S01]  /*5250*/  ISETP.NE.AND P2, PT, R40, 0x1, PT ;  /* 0x000000012800780c */ /* 0x000fe20003f45270 */
[----:B------:R-:W-:Y:S01]  /*5260*/  IMAD.HI.U32 R4, R96, R84, RZ ;  /* 0x0000005460047227 */ /* 0x000fe200078e00ff */
[----:B------:R-:W-:Y:S02]  /*5270*/  SHF.R.U32.HI R0, RZ, R93, R0 ;  /* 0x0000005dff007219 */ /* 0x000fe40000011600 */
[----:B------:R-:W-:Y:S01]  /*5280*/  ISETP.NE.AND P3, PT, R42, 0x1, PT ;  /* 0x000000012a00780c */ /* 0x000fe20003f65270 */
[----:B------:R-:W-:Y:S01]  /*5290*/  IMAD.HI.U32 R6, R43, R39, RZ ;  /* 0x000000272b067227 */ /* 0x000fe200078e00ff */
[-C--:B------:R-:W-:Y:S02]  /*52a0*/  SHF.R.U32.HI R4, RZ, R85.reuse, R4 ;  /* 0x00000055ff047219 */ /* 0x080fe40000011604 */
        /* <DEDUP_REMOVED lines=14> */
[C---:B------:R-:W-:Y:S03]  /*5390*/  IMAD.HI.U32 R0, R3.reuse, R36, RZ ;  /* 0x0000002403007227 */ /* 0x040fe600078e00ff */
[C---:B------:R-:W-:Y:S02]  /*53a0*/  ISETP.GE.OR P0, PT, R2.reuse, R5, P0 ;  /* 0x000000050200720c */ /* 0x040fe40000706670 */
[----:B------:R-:W-:Y:S04]  /*53b0*/  SHF.R.U32.HI R0, RZ, R37, R0 ;  /* 0x00000025ff007219 */ /* 0x000fe80000011600 */
[C---:B------:R-:W-:Y:S05]  /*53c0*/  SEL R6, R3.reuse, R0, !P2 ;  /* 0x0000000003067207 */ /* 0x040fea0005000000 */
        /* <DEDUP_REMOVED lines=14> */
[----:B------:R-:W-:Y:S07]  /*54b0*/  IMAD R43, R3, R38, R43 ;  /* 0x00000026032b7224 */ /* 0x000fee00078e022b */
.L_x_78:
[----:B-1----:R-:W-:Y:S01]  /*54c0*/  @!P1 ISETP.NE.AND P0, PT, R8, 0x1, PT ;  /* 0x000000010800980c */ /* 0x002fe20003f05270 */
[----:B------:R-:W-:Y:S01]  /*54d0*/  @!P1 IMAD.HI.U32 R2, R43, R9, RZ ;  /* 0x000000092b029227 */ /* 0x000fe200078e00ff */
[----:B------:R-:W-:Y:S01]  /*54e0*/  R2UR UR41, R14 ;  /* 0x000000000e2972ca */ /* 0x000fe200000e0000 */
[----:B------:R-:W-:Y:S01]  /*54f0*/  BSSY.RECONVERGENT B6, `(.L_x_79) ;  /* 0x000002f000067945 */ /* 0x000fe20003800200 */
[----:B------:R-:W-:Y:S01]  /*5500*/  @!P1 ISETP.NE.AND P2, PT, R7, 0x1, PT ;  /* 0x000000010700980c */ /* 0x000fe20003f45270 */
[----:B------:R-:W-:Y:S01]  /*5510*/  @!P1 IMAD.HI.U32 R0, R44, R10, RZ ;  /* 0x0000000a2c009227 */ /* 0x000fe200078e00ff */
[----:B------:R-:W-:Y:S02]  /*5520*/  @!P1 SHF.R.U32.HI R2, RZ, R12, R2 ;  /* 0x0000000cff029219 */ /* 0x000fe40000011602 */
[----:B------:R-:W-:Y:S02]  /*5530*/  @P4 SHF.R.U32.HI R20, RZ, 0x10, R21 ;  /* 0x00000010ff144819 */ /* 0x000fe40000011615 */
[----:B------:R-:W-:Y:S02]  /*5540*/  @!P1 SEL R2, R43, R2, !P0 ;  /* 0x000000022b029207 */ /* 0x000fe40004000000 */
[----:B------:R-:W-:Y:S02]  /*5550*/  @!P1 SHF.R.U32.HI R0, RZ, R11, R0 ;  /* 0x0000000bff009219 */ /* 0x000fe40000011600 */
[----:B------:R-:W-:Y:S01]  /*5560*/  LOP3.LUT P0, RZ, R94, 0x1b0, RZ, 0xc0, !PT ;  /* 0x000001b05eff7812 */ /* 0x000fe2000780c0ff */
[----:B------:R-:W-:Y:S01]  /*5570*/  USHF.L.U32 UR41, UR41, 0x7, URZ ;  /* 0x0000000729297899 */ /* 0x000fe200080006ff */
[----:B------:R-:W-:Y:S02]  /*5580*/  @!P1 SEL R3, R44, R0, !P2 ;  /* 0x000000002c039207 */ /* 0x000fe40005000000 */
[----:B------:R-:W-:Y:S03]  /*5590*/  @P4 R2UR UR51, R20 ;  /* 0x00000000143342ca */ /* 0x000fe600000e0000 */
[----:B------:R-:W-:Y:S02]  /*55a0*/  @!P1 IMAD.IADD R0, R2, 0x1, -R3 ;  /* 0x0000000102009824 */ /* 0x000fe400078e0a03 */
[----:B------:R-:W-:Y:S02]  /*55b0*/  @!P1 IMAD.IADD R2, R3, 0x1, -R2 ;  /* 0x0000000103029824 */ /* 0x000fe400078e0a02 */
[----:B------:R-:W-:Y:S02]  /*55c0*/  @!P1 IMAD R44, R0, R7, R44 ;  /* 0x00000007002c9224 */ /* 0x000fe400078e022c */
[----:B------:R-:W-:Y:S01]  /*55d0*/  @!P1 IMAD R43, R2, R8, R43 ;  /* 0x00000008022b9224 */ /* 0x000fe200078e022b */
[----:B------:R-:W-:Y:S06]  /*55e0*/  @!P0 BRA `(.L_x_80) ;  /* 0x00000000007c8947 */ /* 0x000fec0003800000 */
[----:B------:R-:W1:Y:S01]  /*55f0*/  LDCU.64 UR8, c[0x4][0x80] ;  /* 0x01001000ff0877ac */ /* 0x000e620008000a00 */
[----:B------:R-:W-:Y:S01]  /*5600*/  MOV R2, 0x0 ;  /* 0x0000000000027802 */ /* 0x000fe20000000f00 */
[----:B------:R-:W-:Y:S02]  /*5610*/  HFMA2 R12, -RZ, RZ, 0, 5.9604644775390625e-08 ;  /* 0x00000001ff0c7431 */ /* 0x000fe400000001ff */
[----:B------:R-:W-:Y:S01]  /*5620*/  IMAD.MOV.U32 R8, RZ, RZ, 0x70 ;  /* 0x00000070ff087424 */ /* 0x000fe200078e00ff */
[----:B------:R2:W3:Y:S01]  /*5630*/  LDC.64 R14, c[0x4][R2] ;  /* 0x01000000020e7b82 */ /* 0x0004e20000000a00 */
[----:B------:R-:W4:Y:S01]  /*5640*/  LDCU.64 UR6, c[0x4][0x88] ;  /* 0x01001100ff0677ac */ /* 0x000f220008000a00 */
[----:B------:R-:W-:Y:S01]  /*5650*/  IMAD.MOV.U32 R13, RZ, RZ, RZ ;  /* 0x000000ffff0d7224 */ /* 0x000fe200078e00ff */
[----:B------:R-:W2:Y:S01]  /*5660*/  LDCU.64 UR4, c[0x4][0x8] ;  /* 0x01000100ff0477ac */ /* 0x000ea20008000a00 */
[----:B-1----:R-:W-:Y:S01]  /*5670*/  MOV R5, UR9 ;  /* 0x0000000900057c02 */ /* 0x002fe20008000f00 */
[----:B------:R-:W-:Y:S01]  /*5680*/  IMAD.U32 R4, RZ, RZ, UR8 ;  /* 0x00000008ff047e24 */ /* 0x000fe2000f8e00ff */
[----:B----4-:R-:W-:Y:S01]  /*5690*/  MOV R7, UR7 ;  /* 0x0000000700077c02 */ /* 0x010fe20008000f00 */
[----:B------:R-:W-:Y:S01]  /*56a0*/  IMAD.U32 R6, RZ, RZ, UR6 ;  /* 0x00000006ff067e24 */ /* 0x000fe2000f8e00ff */
[----:B--2---:R-:W-:Y:S01]  /*56b0*/  MOV R11, UR5 ;  /* 0x00000005000b7c02 */ /* 0x004fe20008000f00 */
[----:B------:R-:W-:Y:S02]  /*56c0*/  IMAD.U32 R10, RZ, RZ, UR4 ;  /* 0x00000004ff0a7e24 */ /* 0x000fe4000f8e00ff */
[----:B------:R-:W-:Y:S07]  /*56d0*/  LEPC R20, `(.L_x_81) ;  /* 0x000000001014794e */ /* 0x000fee0000000000 */
[----:B---3-5:R-:W-:Y:S05]  /*56e0*/  CALL.ABS.NOINC R14 ;  /* 0x000000000e007343 */ /* 0x028fea0003c00000 */
.L_x_81:
[----:B------:R-:W1:Y:S01]  /*56f0*/  LDCU.64 UR8, c[0x4][0x80] ;  /* 0x01001000ff0877ac */ /* 0x000e620008000a00 */
[----:B------:R-:W2:Y:S01]  /*5700*/  LDC.64 R2, c[0x4][R2] ;  /* 0x0100000002027b82 */ /* 0x000ea20000000a00 */
[----:B------:R-:W-:Y:S02]  /*5710*/  HFMA2 R12, -RZ, RZ, 0, 5.9604644775390625e-08 ;  /* 0x00000001ff0c7431 */ /* 0x000fe400000001ff */
[----:B------:R-:W-:Y:S02]  /*5720*/  IMAD.MOV.U32 R8, RZ, RZ, 0x70 ;  /* 0x00000070ff087424 */ /* 0x000fe400078e00ff */
[----:B------:R-:W-:Y:S01]  /*5730*/  IMAD.MOV.U32 R13, RZ, RZ, RZ ;  /* 0x000000ffff0d7224 */ /* 0x000fe200078e00ff */
[----:B------:R-:W3:Y:S01]  /*5740*/  LDCU.64 UR6, c[0x4][0x88] ;  /* 0x01001100ff0677ac */ /* 0x000ee20008000a00 */
[----:B------:R-:W4:Y:S01]  /*5750*/  LDCU.64 UR4, c[0x4][0x8] ;  /* 0x01000100ff0477ac */ /* 0x000f220008000a00 */
[----:B-1----:R-:W-:Y:S02]  /*5760*/  MOV R4, UR8 ;  /* 0x0000000800047c02 */ /* 0x002fe40008000f00 */
[----:B------:R-:W-:Y:S02]  /*5770*/  MOV R5, UR9 ;  /* 0x0000000900057c02 */ /* 0x000fe40008000f00 */
[----:B---3--:R-:W-:Y:S01]  /*5780*/  MOV R7, UR7 ;  /* 0x0000000700077c02 */ /* 0x008fe20008000f00 */
[----:B------:R-:W-:Y:S01]  /*5790*/  IMAD.U32 R6, RZ, RZ, UR6 ;  /* 0x00000006ff067e24 */ /* 0x000fe2000f8e00ff */
[----:B----4-:R-:W-:Y:S01]  /*57a0*/  MOV R11, UR5 ;  /* 0x00000005000b7c02 */ /* 0x010fe20008000f00 */
[----:B------:R-:W-:Y:S02]  /*57b0*/  IMAD.U32 R10, RZ, RZ, UR4 ;  /* 0x00000004ff0a7e24 */ /* 0x000fe4000f8e00ff */
[----:B------:R-:W-:Y:S07]  /*57c0*/  LEPC R20, `(.L_x_80) ;  /* 0x000000001014794e */ /* 0x000fee0000000000 */
[----:B--2---:R-:W-:Y:S05]  /*57d0*/  CALL.ABS.NOINC R2 ;  /* 0x0000000002007343 */ /* 0x004fea0003c00000 */
.L_x_80:
[----:B------:R-:W-:Y:S05]  /*57e0*/  BSYNC.RECONVERGENT B6 ;  /* 0x0000000000067941 */ /* 0x000fea0003800200 */
.L_x_79:
[----:B------:R-:W-:Y:S01]  /*57f0*/  ISETP.NE.U32.AND P4, PT, R82, RZ, PT ;  /* 0x000000ff5200720c */ /* 0x000fe20003f85070 */
[----:B------:R-:W-:Y:S01]  /*5800*/  UISETP.NE.AND UP2, UPT, UR53, URZ, UPT ;  /* 0x000000ff3500728c */ /* 0x000fe2000bf45270 */
[----:B------:R-:W-:Y:S01]  /*5810*/  ISETP.NE.U32.AND P2, PT, RZ, UR36, PT ;  /* 0x00000024ff007c0c */ /* 0x000fe2000bf45070 */
[----:B------:R-:W-:Y:S01]  /*5820*/  UISETP.NE.U32.AND UP1, UPT, UR38, URZ, UPT ;  /* 0x000000ff2600728c */ /* 0x000fe2000bf25070 */
[----:B------:R-:W-:Y:S01]  /*5830*/  ISETP.NE.AND.EX P4, PT, R83, RZ, PT, P4 ;  /* 0x000000ff5300720c */ /* 0x000fe20003f85340 */
[----:B------:R-:W-:Y:S01]  /*5840*/  UPLOP3.LUT UP0, UPT, UPT, UPT, UPT, 0x40, 0x4 ;  /* 0x000000000004789c */ /* 0x000fe20003f0e870 */
[----:B------:R-:W-:Y:S01]  /*5850*/  ISETP.NE.AND.EX P2, PT, RZ, UR37, PT, P2 ;  /* 0x00000025ff007c0c */ /* 0x000fe2000bf45320 */
[----:B------:R-:W-:Y:S01]  /*5860*/  UISETP.NE.AND.EX UP1, UPT, UR39, URZ, UPT, UP1 ;  /* 0x000000ff2700728c */ /* 0x000fe2000bf25310 */
[----:B------:R-:W-:Y:S04]  /*5870*/  PLOP3.LUT P1, PT, PT, PT, UP2, 0x80, 0x8 ;  /* 0x000000000008781c */ /* 0x000fe80003f2f028 */
[----:B------:R-:W-:Y:S06]  /*5880*/  @UP2 UPLOP3.LUT UP0, UPT, UPT, UPT, UP1, 0x80, 0x8 ;  /* 0x000000000008289c */ /* 0x000fec0003f0f010 */
[----:B------:R-:W-:Y:S01]  /*5890*/  PLOP3.LUT P0, PT, PT, PT, UP0, 0x80, 0x8 ;  /* 0x000000000008781c */ /* 0x000fe20003f0f008 */
[----:B------:R-:W-:Y:S01]  /*58a0*/  @!UPT UIADD3 URZ, UPT, UPT, URZ, URZ, URZ ;  /* 0x000000fffffff290 */ /* 0x000fe2000fffe0ff */
[----:B------:R-:W-:Y:S11]  /*58b0*/  BRA.U !UP1, `(.L_x_82) ;  /* 0x0000000109387547 */ /* 0x000ff6000b800000 */
[----:B------:R-:W-:Y:S01]  /*58c0*/  UISETP.NE.U32.AND UP0, UPT, UR36, URZ, UPT ;  /* 0x000000ff2400728c */ /* 0x000fe2000bf05070 */
[----:B------:R-:W-:Y:S02]  /*58d0*/  HFMA2 R0, -RZ, RZ, 0, 5.9604644775390625e-08 ;  /* 0x00000001ff007431 */ /* 0x000fe400000001ff */
[----:B------:R-:W-:Y:S01]  /*58e0*/  IMAD.MOV.U32 R92, RZ, RZ, 0x1 ;  /* 0x00000001ff5c7424 */ /* 0x000fe200078e00ff */
[----:B------:R-:W-:Y:S06]  /*58f0*/  UISETP.NE.AND.EX UP0, UPT, UR37, URZ, UPT, UP0 ;  /* 0x000000ff2500728c */ /* 0x000fec000bf05300 */
        /* <DEDUP_REMOVED lines=9> */
[----:B-12---:R-:W-:Y:S02]  /*5990*/  @!P3 IMAD.U32 R49, RZ, RZ, UR4 ;  /* 0x00000004ff31be24 */ /* 0x006fe4000f8e00ff */
.L_x_82:
[----:B------:R-:W-:Y:S05]  /*59a0*/  @!P4 BRA `(.L_x_83) ;  /* 0x000000000020c947 */ /* 0x000fea0003800000 */
[----:B------:R-:W-:Y:S04]  /*59b0*/  ISETP.NE.U32.AND P3, PT, R80, RZ, PT ;  /* 0x000000ff5000720c */ /* 0x000fe80003f65070 */
[----:B------:R-:W-:Y:S11]  /*59c0*/  ISETP.NE.AND.EX P3, PT, R81, RZ, PT, P3 ;  /* 0x000000ff5100720c */ /* 0x000ff60003f65330 */
[----:B------:R-:W-:Y:S02]  /*59d0*/  @!UPT UIADD3 URZ, UPT, UPT, URZ, URZ, URZ ;  /* 0x000000fffffff290 */ /* 0x000fe4000fffe0ff */
[----:B------:R-:W1:Y:S01]  /*59e0*/  @P3 LDC.64 R2, c[0x0][0x8a8] ;  /* 0x00022a00ff023b82 */ /* 0x000e620000000a00 */
[----:B------:R-:W-:Y:S04]  /*59f0*/  @P3 IMAD R0, R82, UR57, RZ ;  /* 0x0000003952003c24 */ /* 0x000fe8000f8e02ff */
[----:B-1----:R-:W-:Y:S05]  /*5a00*/  @P3 IMAD.WIDE R2, R0, 0x4, R2 ;  /* 0x0000000400023825 */ /* 0x002fea00078e0202 */
[----:B-----5:R1:W5:Y:S02]  /*5a10*/  @P3 LDG.E R47, desc[UR48][R2.64] ;  /* 0x00000030022f3981 */ /* 0x020364000c1e1900 */
[----:B-1----:R-:W2:Y:S02]  /*5a20*/  @!P3 LDC R47, c[0x0][0x8a0] ;  /* 0x00022800ff2fbb82 */ /* 0x002ea40000000800 */
.L_x_83:
[----:B-----5:R-:W-:Y:S01]  /*5a30*/  FSETP.NEU.AND P3, PT, R49, RZ, PT ;  /* 0x000000ff3100720b */ /* 0x020fe20003f6d000 */
[----:B------:R-:W-:Y:S01]  /*5a40*/  IMAD.SHL.U32 R109, R17, 0x80, RZ ;  /* 0x00000080116d7824 */ /* 0x000fe200078e00ff */
[----:B------:R-:W-:Y:S01]  /*5a50*/  SEL R3, RZ, 0xffffffff, P2 ;  /* 0xffffffffff037807 */ /* 0x000fe20001000000 */
[----:B------:R-:W-:Y:S01]  /*5a60*/  BSSY B1, `(.L_x_84) ;  /* 0x0000044000017945 */ /* 0x000fe20003800000 */
[----:B------:R-:W-:Y:S01]  /*5a70*/  @P1 LOP3.LUT P2, RZ, R92, 0xff, RZ, 0xc0, !PT ;  /* 0x000000ff5cff1812 */ /* 0x000fe2000784c0ff */
[----:B------:R-:W-:Y:S01]  /*5a80*/  IMAD.HI.U32 R107, R109, R89, RZ ;  /* 0x000000596d6b7227 */ /* 0x000fe200078e00ff */
[----:B------:R-:W-:Y:S02]  /*5a90*/  @P1 SEL R0, RZ, 0xffffffff, P3 ;  /* 0xffffffffff001807 */ /* 0x000fe40001800000 */
[----:B------:R-:W-:Y:S01]  /*5aa0*/  LOP3.LUT R99, R99, 0x1, RZ, 0x3c, !PT ;  /* 0x0000000163637812 */ /* 0x000fe200078e3cff */
[----:B------:R-:W-:Y:S01]  /*5ab0*/  IMAD.MOV.U32 R66, RZ, RZ, 0x1 ;  /* 0x00000001ff427424 */ /* 0x000fe200078e00ff */
[----:B------:R-:W-:Y:S01]  /*5ac0*/  @P0 SEL R0, R3, R0, !P2 ;  /* 0x0000000003000207 */ /* 0x000fe20005000000 */
[----:B------:R-:W-:Y:S01]  /*5ad0*/  IMAD.IADD R48, R46, 0x1, R16 ;  /* 0x000000012e307824 */ /* 0x000fe200078e0210 */
[----:B------:R-:W-:Y:S01]  /*5ae0*/  LEA R64, R45, UR50, 0x3 ;  /* 0x000000322d407c11 */ /* 0x000fe2000f8e18ff */
[----:B------:R-:W-:Y:S01]  /*5af0*/  IMAD R112, R101, -0x10, R105 ;  /* 0xfffffff065707824 */ /* 0x000fe200078e0269 */
[----:B------:R-:W-:Y:S01]  /*5b00*/  @P1 LOP3.LUT R0, R0, 0x1, RZ, 0xc0, !PT ;  /* 0x0000000100001812 */ /* 0x000fe200078ec0ff */
[----:B------:R-:W-:Y:S01]  /*5b10*/  IMAD.MOV.U32 R65, RZ, RZ, RZ ;  /* 0x000000ffff417224 */ /* 0x000fe200078e00ff */
[----:B------:R-:W-:Y:S02]  /*5b20*/  ISETP.NE.AND P2, PT, R88, 0x1, PT ;  /* 0x000000015800780c */ /* 0x000fe40003f45270 */
[----:B------:R-:W-:Y:S02]  /*5b30*/  CS2R R78, SRZ ;  /* 0x00000000004e7805 */ /* 0x000fe4000001ff00 */
[----:B------:R-:W-:Y:S02]  /*5b40*/  ISETP.NE.U32.OR P5, PT, R0, 0x1, !P1 ;  /* 0x000000010000780c */ /* 0x000fe40004fa5470 */
[----:B------:R-:W-:Y:S02]  /*5b50*/  CS2R R76, SRZ ;  /* 0x00000000004c7805 */ /* 0x000fe4000001ff00 */
[----:B------:R-:W-:Y:S02]  /*5b60*/  SHF.R.U32.HI R107, RZ, R86, R107 ;  /* 0x00000056ff6b7219 */ /* 0x000fe4000001166b */
[----:B------:R-:W-:Y:S02]  /*5b70*/  CS2R R70, SRZ ;  /* 0x0000000000467805 */ /* 0x000fe4000001ff00 */
[----:B------:R-:W-:Y:S02]  /*5b80*/  SEL R2, RZ, 0xffffffff, P3 ;  /* 0xffffffffff027807 */ /* 0x000fe40001800000 */
[----:B------:R-:W-:Y:S02]  /*5b90*/  CS2R R68, SRZ ;  /* 0x0000000000447805 */ /* 0x000fe4000001ff00 */
[----:B------:R-:W-:Y:S02]  /*5ba0*/  SEL R107, R109, R107, !P2 ;  /* 0x0000006b6d6b7207 */ /* 0x000fe40005000000 */
[----:B------:R-:W-:Y:S02]  /*5bb0*/  CS2R R62, SRZ ;  /* 0x00000000003e7805 */ /* 0x000fe4000001ff00 */
[----:B------:R-:W-:Y:S02]  /*5bc0*/  PLOP3.LUT P2, PT, PT, PT, UP1, 0x80, 0x8 ;  /* 0x000000000008781c */ /* 0x000fe40003f4f018 */
[----:B------:R-:W-:Y:S02]  /*5bd0*/  CS2R R60, SRZ ;  /* 0x00000000003c7805 */ /* 0x000fe4000001ff00 */
[----:B------:R-:W-:Y:S01]  /*5be0*/  LOP3.LUT P3, R110, R92, 0xff, RZ, 0xc0, !PT ;  /* 0x000000ff5c6e7812 */ /* 0x000fe2000786c0ff */
[----:B------:R-:W-:Y:S01]  /*5bf0*/  IMAD.HI.U32 R108, R107, UR46, RZ ;  /* 0x0000002e6b6c7c27 */ /* 0x000fe2000f8e00ff */
[----:B------:R-:W-:Y:S02]  /*5c00*/  ISETP.NE.AND P4, PT, R87, 0x1, PT ;  /* 0x000000015700780c */ /* 0x000fe40003f85270 */
[----:B------:R-:W-:Y:S01]  /*5c10*/  @P5 SHF.L.U32 R0, R99, 0x1f, RZ ;  /* 0x0000001f63005819 */ /* 0x000fe200000006ff */
[----:B------:R-:W-:Y:S01]  /*5c20*/  IMAD.MOV R4, RZ, RZ, -R107 ;  /* 0x000000ffff047224 */ /* 0x000fe200078e0a6b */
[----:B------:R-:W-:Y:S02]  /*5c30*/  SHF.R.U32.HI R108, RZ, UR47, R108 ;  /* 0x0000002fff6c7c19 */ /* 0x000fe4000801166c */
[----:B------:R-:W-:Y:S01]  /*5c40*/  CS2R R58, SRZ ;  /* 0x00000000003a7805 */ /* 0x000fe2000001ff00 */
[----:B------:R1:W3:Y:S01]  /*5c50*/  @P5 SYNCS.PHASECHK.TRANS64.TRYWAIT P1, [UR50+0x60], R0 ;  /* 0x00006000ff0055a7 */ /* 0x0002e20008021132 */
[----:B------:R-:W-:Y:S01]  /*5c60*/  P2R R111, PR, RZ, 0x20 ;  /* 0x00000020ff6f7803 */ /* 0x000fe20000000000 */
[----:B------:R-:W-:Y:S01]  /*5c70*/  IMAD R109, R88, R4, R109 ;  /* 0x00000004586d7224 */ /* 0x000fe200078e026d */
[----:B------:R-:W-:Y:S02]  /*5c80*/  @P2 SEL R2, R3, R2, !P3 ;  /* 0x0000000203022207 */ /* 0x000fe40005800000 */
[----:B------:R-:W-:Y:S02]  /*5c90*/  CS2R R56, SRZ ;  /* 0x0000000000387805 */ /* 0x000fe4000001ff00 */
[----:B------:R-:W-:Y:S02]  /*5ca0*/  SEL R108, R107, R108, !P4 ;  /* 0x0000006c6b6c7207 */ /* 0x000fe40006000000 */
[----:B------:R-:W-:Y:S03]  /*5cb0*/  LOP3.LUT R2, R2, 0x1, RZ, 0xc0, !PT ;  /* 0x0000000102027812 */ /* 0x000fe600078ec0ff */
[----:B------:R-:W-:Y:S01]  /*5cc0*/  IMAD.MOV R3, RZ, RZ, -R108 ;  /* 0x000000ffff037224 */ /* 0x000fe200078e0a6c */
[----:B------:R-:W-:Y:S03]  /*5cd0*/  ISETP.NE.U32.AND P2, PT, R2, 0x1, PT ;  /* 0x000000010200780c */ /* 0x000fe60003f45070 */
[----:B------:R-:W-:Y:S01]  /*5ce0*/  IMAD R107, R87, R3, R107 ;  /* 0x00000003576b7224 */ /* 0x000fe200078e026b */
[----:B------:R-:W-:Y:S02]  /*5cf0*/  P2R R67, PR, RZ, 0x4 ;  /* 0x00000004ff437803 */ /* 0x000fe40000000000 */
[----:B-1----:R-:W-:Y:S04]  /*5d00*/  SHF.L.U32 R0, R98, 0x1f, RZ ;  /* 0x0000001f62007819 */ /* 0x002fe800000006ff */
[----:B------:R1:W4:Y:S01]  /*5d10*/  SYNCS.PHASECHK.TRANS64.TRYWAIT P0, [R64+URZ+0xc0], R0 ;  /* 0x0000c000400075a7 */ /* 0x00032200080011ff */
[----:B---3--:R-:W-:Y:S01]  /*5d20*/  @P5 SEL R66, RZ, 0x1, !P1 ;  /* 0x00000001ff425807 */ /* 0x008fe20004800000 */
[----:B-1----:R-:W-:Y:S06]  /*5d30*/  @!P5 BRA `(.L_x_85) ;  /* 0x000000000058d947 */ /* 0x002fec0003800000 */
[----:B------:R-:W-:Y:S01]  /*5d40*/  IMAD.MOV.U32 R79, RZ, RZ, RZ ;  /* 0x000000ffff4f7224 */ /* 0x000fe200078e00ff */
[----:B------:R-:W-:Y:S01]  /*5d50*/  ISETP.NE.AND P1, PT, R66, RZ, PT ;  /* 0x000000ff4200720c */ /* 0x000fe20003f25270 */
[----:B------:R-:W-:Y:S01]  /*5d60*/  BSSY B0, `(.L_x_86) ;  /* 0x000000c000007945 */ /* 0x000fe20003800000 */
[----:B------:R-:W-:Y:S02]  /*5d70*/  CS2R R58, SRZ ;  /* 0x00000000003a7805 */ /* 0x000fe4000001ff00 */
[----:B------:R-:W-:Y:S02]  /*5d80*/  CS2R R56, SRZ ;  /* 0x0000000000387805 */ /* 0x000fe4000001ff00 */
[----:B------:R-:W-:Y:S02]  /*5d90*/  CS2R R62, SRZ ;  /* 0x00000000003e7805 */ /* 0x000fe4000001ff00 */
[----:B------:R-:W-:Y:S02]  /*5da0*/  CS2R R60, SRZ ;  /* 0x00000000003c7805 */ /* 0x000fe4000001ff00 */
[----:B------:R-:W-:Y:S02]  /*5db0*/  CS2R R70, SRZ ;  /* 0x0000000000467805 */ /* 0x000fe4000001ff00 */
[----:B------:R-:W-:Y:S02]  /*5dc0*/  CS2R R68, SRZ ;  /* 0x0000000000447805 */ /* 0x000fe4000001ff00 */
[----:B------:R-:W-:Y:S01]  /*5dd0*/  CS2R R76, SRZ ;  /* 0x00000000004c7805 */ /* 0x000fe2000001ff00 */
[----:B------:R-:W-:Y:S06]  /*5de0*/  @P1 BRA `(.L_x_87) ;  /* 0x00000000000c1947 */ /* 0x000fec0003800000 */
[----:B------:R-:W-:Y:S04]  /*5df0*/  SHF.L.U32 R3, R99, 0x1f, RZ ;  /* 0x0000001f63037819 */ /* 0x000fe800000006ff */
[----:B------:R-:W1:Y:S02]  /*5e00*/  SYNCS.PHASECHK.TRANS64.TRYWAIT P1, [UR50+0x60], R3 ;  /* 0x00006003ff0075a7 */ /* 0x000e640008021132 */
[----:B-1----:R-:W-:Y:S05]  /*5e10*/  @!P1 BRA `(.L_x_88) ;  /* 0x0000003c00389947 */ /* 0x002fea0003800000 */
.L_x_87:
[----:B------:R-:W-:Y:S05]  /*5e20*/  BSYNC B0 ;  /* 0x0000000000007941 */ /* 0x000fea0003800000 */
.L_x_86:
[----:B------:R-:W-:Y:S01]  /*5e30*/  ISETP.NE.AND P1, PT, R67, RZ, PT ;  /* 0x000000ff4300720c */ /* 0x000fe20003f25270 */
[----:B------:R-:W-:Y:S11]  /*5e40*/  HFMA2 R65, -RZ, RZ, 0, 5.9604644775390625e-08 ;  /* 0x00000001ff417431 */ /* 0x000ff600000001ff */
[----:B------:R-:W-:Y:S01]  /*5e50*/  @!UPT UIADD3 URZ, UPT, UPT, URZ, URZ, URZ ;  /* 0x000000fffffff290 */ /* 0x000fe2000fffe0ff */
[----:B------:R3:W1:Y:S04]  /*5e60*/  @P1 LDS.128 R56, [R100] ;  /* 0x0000000064381984 */ /* 0x0006680000000c00 */
[----:B------:R3:W1:Y:S04]  /*5e70*/  @P1 LDS.128 R60, [R105+0x10] ;  /* 0x00001000693c1984 */ /* 0x0006680000000c00 */
[----:B------:R3:W1:Y:S04]  /*5e80*/  @P1 LDS.128 R68, [R104+0x20] ;  /* 0x0000200068441984 */ /* 0x0006680000000c00 */
[----:B------:R3:W1:Y:S02]  /*5e90*/  @P1 LDS.128 R76, [R112+0x30] ;  /* 0x00003000704c1984 */ /* 0x0006640000000c00 */
.L_x_85:
[----:B------:R-:W-:Y:S05]  /*5ea0*/  BSYNC B1 ;  /* 0x0000000000017941 */ /* 0x000fea0003800000 */
.L_x_84:
[----:B-1----:R-:W-:Y:S04]  /*5eb0*/  SHF.R.U32.HI R2, RZ, 0x15, R48 ;  /* 0x00000015ff027819 */ /* 0x002fe80000011630 */
[----:B------:R-:W-:Y:S01]  /*5ec0*/  LOP3.LUT P1, RZ, R2, 0x3, R103, 0x48, !PT ;  /* 0x0000000302ff7812 */ /* 0x000fe20007824867 */
[----:B------:R-:W-:Y:S01]  /*5ed0*/  @!UPT UIADD3 URZ, UPT, UPT, URZ, URZ, URZ ;  /* 0x000000fffffff290 */ /* 0x000fe2000fffe0ff */
[----:B----4-:R-:W-:Y:S11]  /*5ee0*/  @P0 BRA `(.L_x_89) ;  /* 0x0000000000080947 */ /* 0x010ff60003800000 */
[----:B------:R-:W1:Y:S02]  /*5ef0*/  SYNCS.PHASECHK.TRANS64.TRYWAIT P0, [R64+URZ+0xc0], R0 ;  /* 0x0000c000400075a7 */ /* 0x000e6400080011ff */
[----:B-1----:R-:W-:Y:S05]  /*5f00*/  @!P0 BRA `(.L_x_90) ;  /* 0x0000003c00148947 */ /* 0x002fea0003800000 */
.L_x_89:
[----:B------:R-:W-:Y:S05]  /*5f10*/  @!P1 BRA `(.L_x_91) ;  /* 0x0000000000409947 */ /* 0x000fea0003800000 */
[----:B------:R-:W4:Y:S01]  /*5f20*/  LDCU.64 UR8, c[0x4][0x70] ;  /* 0x01000e00ff0877ac */ /* 0x000f220008000a00 */
[----:B------:R-:W-:Y:S01]  /*5f30*/  MOV R3, 0x0 ;  /* 0x0000000000037802 */ /* 0x000fe20000000f00 */
[----:B------:R-:W-:Y:S02]  /*5f40*/  HFMA2 R12, -RZ, RZ, 0, 5.9604644775390625e-08 ;  /* 0x00000001ff0c7431 */ /* 0x000fe400000001ff */
[----:B------:R-:W-:Y:S02]  /*5f50*/  IMAD.MOV.U32 R8, RZ, RZ, 0x192 ;  /* 0x00000192ff087424 */ /* 0x000fe400078e00ff */
[----:B------:R-:W-:Y:S01]  /*5f60*/  IMAD.MOV.U32 R13, RZ, RZ, RZ ;  /* 0x000000ffff0d7224 */ /* 0x000fe200078e00ff */
[----:B------:R-:W5:Y:S01]  /*5f70*/  LDCU.64 UR6, c[0x4][0x78] ;  /* 0x01000f00ff0677ac */ /* 0x000f620008000a00 */
[----:B------:R-:W1:Y:S01]  /*5f80*/  LDC.64 R2, c[0x4][R3] ;  /* 0x0100000003027b82 */ /* 0x000e620000000a00 */
[----:B------:R-:W2:Y:S01]  /*5f90*/  LDCU.64 UR4, c[0x4][0x10] ;  /* 0x01000200ff0477ac */ /* 0x000ea20008000a00 */
[----:B----4-:R-:W-:Y:S01]  /*5fa0*/  MOV R5, UR9 ;  /* 0x0000000900057c02 */ /* 0x010fe20008000f00 */
[----:B------:R-:W-:Y:S01]  /*5fb0*/  IMAD.U32 R4, RZ, RZ, UR8 ;  /* 0x00000008ff047e24 */ /* 0x000fe2000f8e00ff */
[----:B-----5:R-:W-:Y:S01]  /*5fc0*/  MOV R7, UR7 ;  /* 0x0000000700077c02 */ /* 0x020fe20008000f00 */
[----:B------:R-:W-:Y:S01]  /*5fd0*/  IMAD.U32 R6, RZ, RZ, UR6 ;  /* 0x00000006ff067e24 */ /* 0x000fe2000f8e00ff */
[----:B--2---:R-:W-:Y:S01]  /*5fe0*/  MOV R11, UR5 ;  /* 0x00000005000b7c02 */ /* 0x004fe20008000f00 */
[----:B------:R-:W-:Y:S02]  /*5ff0*/  IMAD.U32 R10, RZ, RZ, UR4 ;  /* 0x00000004ff0a7e24 */ /* 0x000fe4000f8e00ff */
[----:B------:R-:W-:Y:S07]  /*6000*/  LEPC R20, `(.L_x_91) ;  /* 0x000000001014794e */ /* 0x000fee0000000000 */
[----:B-1-3--:R-:W-:Y:S05]  /*6010*/  CALL.ABS.NOINC R2 ;  /* 0x0000000002007343 */ /* 0x00afea0003c00000 */
.L_x_91:
[----:B------:R-:W-:Y:S01]  /*6020*/  SHF.L.U32 R3, R56, 0x10, RZ ;  /* 0x0000001038037819 */ /* 0x000fe200000006ff */
[----:B------:R-:W-:Y:S05]  /*6030*/  WARPSYNC.ALL ;  /* 0x0000000000007948 */ /* 0x000fea0003800000 */
[----:B------:R-:W-:Y:S01]  /*6040*/  R2UR UR4, R48 ;  /* 0x00000000300472ca */ /* 0x000fe200000e0000 */
[----:B------:R-:W-:Y:S01]  /*6050*/  BSSY.RECONVERGENT B0, `(.L_x_92) ;  /* 0x000008a000007945 */ /* 0x000fe20003800200 */
[C---:B------:R-:W-:Y:S02]  /*6060*/  SHF.L.U32 R50, R57.reuse, 0x10, RZ ;  /* 0x0000001039327819 */ /* 0x040fe400000006ff */
[----:B------:R-:W-:Y:S02]  /*6070*/  LOP3.LUT R51, R57, 0xffff0000, RZ, 0xc0, !PT ;  /* 0xffff000039337812 */ /* 0x000fe400078ec0ff */
[----:B------:R-:W-:Y:S07]  /*6080*/  ISETP.NE.AND P0, PT, R102, RZ, PT ;  /* 0x000000ff6600720c */ /* 0x000fee0003f05270 */
[----:B------:R-:W1:Y:S02]  /*6090*/  LDTM.x32 R4, tmem[UR4] ;  /* 0x00000004000479ee */ /* 0x000e6400082c0000 */
[C---:B-12---:R-:W-:Y:S01]  /*60a0*/  FMUL R0, R47.reuse, R4 ;  /* 0x000000042f007220 */ /* 0x046fe20000400000 */
[----:B------:R-:W-:Y:S01]  /*60b0*/  LOP3.LUT R4, R56, 0xffff0000, RZ, 0xc0, !PT ;  /* 0xffff000038047812 */ /* 0x000fe200078ec0ff */
[C---:B------:R-:W-:Y:S01]  /*60c0*/  FMUL R2, R47.reuse, R5 ;  /* 0x000000052f027220 */ /* 0x040fe20000400000 */
[----:B------:R-:W-:Y:S01]  /*60d0*/  FMUL R7, R47, R7 ;  /* 0x000000072f077220 */ /* 0x000fe20000400000 */
[----:B------:R-:W-:Y:S01]  /*60e0*/  FFMA R0, R49, R3, R0 ;  /* 0x0000000331007223 */ /* 0x000fe20000000000 */
[----:B------:R-:W-:Y:S01]  /*60f0*/  FMUL R3, R47, R6 ;  /* 0x000000062f037220 */ /* 0x000fe20000400000 */
[----:B------:R-:W-:Y:S01]  /*6100*/  FFMA R2, R49, R4, R2 ;  /* 0x0000000431027223 */ /* 0x000fe20000000002 */
[C---:B------:R-:W-:Y:S01]  /*6110*/  FMUL R4, R47.reuse, R8 ;  /* 0x000000082f047220 */ /* 0x040fe20000400000 */
[C---:B------:R-:W-:Y:S01]  /*6120*/  FMUL R8, R47.reuse, R12 ;  /* 0x0000000c2f087220 */ /* 0x040fe20000400000 */
[C---:B------:R-:W-:Y:S01]  /*6130*/  FMUL R12, R47.reuse, R16 ;  /* 0x000000102f0c7220 */ /* 0x040fe20000400000 */
[C---:B------:R-:W-:Y:S01]  /*6140*/  FMUL R16, R47.reuse, R20 ;  /* 0x000000142f107220 */ /* 0x040fe20000400000 */
[----:B------:R-:W-:Y:S01]  /*6150*/  F2FP.BF16.F32.PACK_AB R52, R2, R0 ;  /* 0x000000000234723e */ /* 0x000fe200000010ff */
[C---:B------:R-:W-:Y:S01]  /*6160*/  FMUL R20, R47.reuse, R24 ;  /* 0x000000182f147220 */ /* 0x040fe20000400000 */
[C---:B------:R-:W-:Y:S01]  /*6170*/  LOP3.LUT R0, R58.reuse, 0xffff0000, RZ, 0xc0, !PT ;  /* 0xffff00003a007812 */ /* 0x040fe200078ec0ff */
[----:B------:R-:W-:Y:S01]  /*6180*/  FMUL R24, R47, R28 ;  /* 0x0000001c2f187220 */ /* 0x000fe20000400000 */
[----:B------:R-:W-:Y:S01]  /*6190*/  SHF.L.U32 R2, R59, 0x10, RZ ;  /* 0x000000103b027819 */ /* 0x000fe200000006ff */
[C---:B------:R-:W-:Y:S01]  /*61a0*/  FMUL R28, R47.reuse, R32 ;  /* 0x000000202f1c7220 */ /* 0x040fe20000400000 */
[----:B------:R-:W-:Y:S01]  /*61b0*/  SHF.L.U32 R32, R58, 0x10, RZ ;  /* 0x000000103a207819 */ /* 0x000fe200000006ff */
[----:B------:R-:W-:Y:S01]  /*61c0*/  FMUL R5, R47, R9 ;  /* 0x000000092f057220 */ /* 0x000fe20000400000 */
[C---:B------:R-:W-:Y:S01]  /*61d0*/  FFMA R3, R49.reuse, R50, R3 ;  /* 0x0000003231037223 */ /* 0x040fe20000000003 */
[----:B------:R-:W-:Y:S01]  /*61e0*/  FFMA R7, R49, R51, R7 ;  /* 0x0000003331077223 */ /* 0x000fe20000000007 */
[----:B------:R-:W-:Y:S01]  /*61f0*/  FMUL R6, R47, R10 ;  /* 0x0000000a2f067220 */ /* 0x000fe20000400000 */
[----:B------:R-:W-:Y:S01]  /*6200*/  FFMA R4, R49, R32, R4 ;  /* 0x0000002031047223 */ /* 0x000fe20000000004 */
[----:B------:R-:W-:Y:S01]  /*6210*/  LOP3.LUT R32, R59, 0xffff0000, RZ, 0xc0, !PT ;  /* 0xffff00003b207812 */ /* 0x000fe200078ec0ff */
[----:B------:R-:W-:Y:S01]  /*6220*/  FFMA R5, R49, R0, R5 ;  /* 0x0000000031057223 */ /* 0x000fe20000000005 */
[C---:B------:R-:W-:Y:S01]  /*6230*/  SHF.L.U32 R0, R60.reuse, 0x10, RZ ;  /* 0x000000103c007819 */ /* 0x040fe200000006ff */
[----:B------:R-:W-:Y:S01]  /*6240*/  FMUL R11, R47, R11 ;  /* 0x0000000b2f0b7220 */ /* 0x000fe20000400000 */
[----:B------:R-:W-:Y:S01]  /*6250*/  F2FP.BF16.F32.PACK_AB R53, R7, R3 ;  /* 0x000000030735723e */ /* 0x000fe200000010ff */
[C---:B------:R-:W-:Y:S01]  /*6260*/  FFMA R6, R49.reuse, R2, R6 ;  /* 0x0000000231067223 */ /* 0x040fe20000000006 */
[----:B------:R-:W-:Y:S01]  /*6270*/  LOP3.LUT R2, R60, 0xffff0000, RZ, 0xc0, !PT ;  /* 0xffff00003c027812 */ /* 0x000fe200078ec0ff */
[----:B------:R-:W-:Y:S01]  /*6280*/  FFMA R11, R49, R32, R11 ;  /* 0x00000020310b7223 */ /* 0x000fe2000000000b */
[----:B------:R-:W-:Y:S01]  /*6290*/  SHF.L.U32 R3, R61, 0x10, RZ ;  /* 0x000000103d037819 */ /* 0x000fe200000006ff */
[----:B------:R-:W-:Y:S01]  /*62a0*/  FFMA R8, R49, R0, R8 ;  /* 0x0000000031087223 */ /* 0x000fe20000000008 */
[----:B------:R-:W-:Y:S01]  /*62b0*/  LOP3.LUT R0, R61, 0xffff0000, RZ, 0xc0, !PT ;  /* 0xffff00003d007812 */ /* 0x000fe200078ec0ff */
[----:B------:R-:W-:Y:S01]  /*62c0*/  FMUL R9, R47, R13 ;  /* 0x0000000d2f097220 */ /* 0x000fe20000400000 */
[----:B------:R-:W-:Y:S01]  /*62d0*/  F2FP.BF16.F32.PACK_AB R54, R5, R4 ;  /* 0x000000040536723e */ /* 0x000fe200000010ff */
[----:B------:R-:W-:Y:S01]  /*62e0*/  FMUL R10, R47, R14 ;  /* 0x0000000e2f0a7220 */ /* 0x000fe20000400000 */
[----:B------:R-:W-:Y:S01]  /*62f0*/  F2FP.BF16.F32.PACK_AB R55, R11, R6 ;  /* 0x000000060b37723e */ /* 0x000fe200000010ff */
[----:B------:R-:W-:Y:S01]  /*6300*/  FMUL R15, R47, R15 ;  /* 0x0000000f2f0f7220 */ /* 0x000fe20000400000 */
[----:B------:R-:W-:Y:S01]  /*6310*/  SHF.L.U32 R4, R77, 0x10, RZ ;  /* 0x000000104d047819 */ /* 0x000fe200000006ff */
[C---:B------:R-:W-:Y:S01]  /*6320*/  FFMA R9, R49.reuse, R2, R9 ;  /* 0x0000000231097223 */ /* 0x040fe20000000009 */
[C---:B------:R-:W-:Y:S01]  /*6330*/  SHF.L.U32 R2, R62.reuse, 0x10, RZ ;  /* 0x000000103e027819 */ /* 0x040fe200000006ff */
[C---:B------:R-:W-:Y:S01]  /*6340*/  FFMA R10, R49.reuse, R3, R10 ;  /* 0x00000003310a7223 */ /* 0x040fe2000000000a */
[----:B------:R-:W-:Y:S01]  /*6350*/  LOP3.LUT R3, R62, 0xffff0000, RZ, 0xc0, !PT ;  /* 0xffff00003e037812 */ /* 0x000fe200078ec0ff */
[----:B------:R-:W-:Y:S01]  /*6360*/  FFMA R15, R49, R0, R15 ;  /* 0x00000000310f7223 */ /* 0x000fe2000000000f */
[----:B------:R-:W-:Y:S01]  /*6370*/  SHF.L.U32 R0, R63, 0x10, RZ ;  /* 0x000000103f007819 */ /* 0x000fe200000006ff */
[----:B------:R-:W-:Y:S01]  /*6380*/  FMUL R13, R47, R17 ;  /* 0x000000112f0d7220 */ /* 0x000fe20000400000 */
[----:B------:R-:W-:Y:S01]  /*6390*/  F2FP.BF16.F32.PACK_AB R8, R9, R8 ;  /* 0x000000080908723e */ /* 0x000fe200000010ff */
[----:B------:R-:W-:Y:S01]  /*63a0*/  FMUL R14, R47, R18 ;  /* 0x000000122f0e7220 */ /* 0x000fe20000400000 */
[----:B------:R-:W-:Y:S01]  /*63b0*/  F2FP.BF16.F32.PACK_AB R9, R15, R10 ;  /* 0x0000000a0f09723e */ /* 0x000fe200000010ff */
[----:B------:R-:W-:Y:S01]  /*63c0*/  FFMA R12, R49, R2, R12 ;  /* 0x00000002310c7223 */ /* 0x000fe2000000000c */
[----:B------:R-:W-:Y:S01]  /*63d0*/  LOP3.LUT R2, R63, 0xffff0000, RZ, 0xc0, !PT ;  /* 0xffff00003f027812 */ /* 0x000fe200078ec0ff */
[----:B------:R-:W-:Y:S01]  /*63e0*/  FFMA R13, R49, R3, R13 ;  /* 0x00000003310d7223 */ /* 0x000fe2000000000d */
[----:B------:R-:W-:Y:S01]  /*63f0*/  SHF.L.U32 R3, R69, 0x10, RZ ;  /* 0x0000001045037819 */ /* 0x000fe200000006ff */
[----:B------:R-:W-:Y:S01]  /*6400*/  FFMA R14, R49, R0, R14 ;  /* 0x00000000310e7223 */ /* 0x000fe2000000000e */
[C---:B------:R-:W-:Y:S01]  /*6410*/  SHF.L.U32 R0, R68.reuse, 0x10, RZ ;  /* 0x0000001044007819 */ /* 0x040fe200000006ff */
[----:B------:R-:W-:Y:S01]  /*6420*/  FMUL R19, R47, R19 ;  /* 0x000000132f137220 */ /* 0x000fe20000400000 */
[----:B------:R-:W-:Y:S01]  /*6430*/  F2FP.BF16.F32.PACK_AB R10, R13, R12 ;  /* 0x0000000c0d0a723e */ /* 0x000fe200000010ff */
[----:B------:R1:W-:Y:S01]  /*6440*/  STS.128 [R100], R52 ;  /* 0x0000003464007388 */ /* 0x0003e20000000c00 */
[----:B------:R-:W-:Y:S01]  /*6450*/  LOP3.LUT R5, R79, 0xffff0000, RZ, 0xc0, !PT ;  /* 0xffff00004f057812 */ /* 0x000fe200078ec0ff */
[C---:B------:R-:W-:Y:S01]  /*6460*/  FFMA R19, R49.reuse, R2, R19 ;  /* 0x0000000231137223 */ /* 0x040fe20000000013 */
[----:B------:R-:W-:Y:S01]  /*6470*/  LOP3.LUT R2, R68, 0xffff0000, RZ, 0xc0, !PT ;  /* 0xffff000044027812 */ /* 0x000fe200078ec0ff */
[----:B------:R-:W-:Y:S01]  /*6480*/  FFMA R16, R49, R0, R16 ;  /* 0x0000000031107223 */ /* 0x000fe20000000010 */
[----:B------:R-:W-:Y:S01]  /*6490*/  LOP3.LUT R0, R69, 0xffff0000, RZ, 0xc0, !PT ;  /* 0xffff000045007812 */ /* 0x000fe200078ec0ff */
[----:B------:R-:W-:Y:S01]  /*64a0*/  FMUL R17, R47, R21 ;  /* 0x000000152f117220 */ /* 0x000fe20000400000 */
[----:B------:R-:W-:Y:S01]  /*64b0*/  F2FP.BF16.F32.PACK_AB R11, R19, R14 ;  /* 0x0000000e130b723e */ /* 0x000fe200000010ff */
[C---:B------:R-:W-:Y:S01]  /*64c0*/  FMUL R18, R47.reuse, R22 ;  /* 0x000000162f127220 */ /* 0x040fe20000400000 */
[----:B------:R-:W-:Y:S01]  /*64d0*/  FMUL R23, R47, R23 ;  /* 0x000000172f177220 */ /* 0x000fe20000400000 */
[C---:B------:R-:W-:Y:S01]  /*64e0*/  FFMA R17, R49.reuse, R2, R17 ;  /* 0x0000000231117223 */ /* 0x040fe20000000011 */
[C---:B------:R-:W-:Y:S01]  /*64f0*/  SHF.L.U32 R2, R70.reuse, 0x10, RZ ;  /* 0x0000001046027819 */ /* 0x040fe200000006ff */
[----:B------:R1:W-:Y:S01]  /*6500*/  STS.128 [R105+0x10], R8 ;  /* 0x0000100869007388 */ /* 0x0003e20000000c00 */
[----:B------:R-:W-:Y:S01]  /*6510*/  FFMA R18, R49, R3, R18 ;  /* 0x0000000331127223 */ /* 0x000fe20000000012 */
[----:B------:R-:W-:Y:S01]  /*6520*/  SHF.L.U32 R3, R71, 0x10, RZ ;  /* 0x0000001047037819 */ /* 0x000fe200000006ff */
[----:B------:R-:W-:Y:S01]  /*6530*/  FFMA R23, R49, R0, R23 ;  /* 0x0000000031177223 */ /* 0x000fe20000000017 */
[----:B------:R-:W-:Y:S01]  /*6540*/  LOP3.LUT R0, R70, 0xffff0000, RZ, 0xc0, !PT ;  /* 0xffff000046007812 */ /* 0x000fe200078ec0ff */
[----:B------:R-:W-:Y:S01]  /*6550*/  FMUL R21, R47, R25 ;  /* 0x000000192f157220 */ /* 0x000fe20000400000 */
[----:B------:R-:W-:Y:S01]  /*6560*/  F2FP.BF16.F32.PACK_AB R16, R17, R16 ;  /* 0x000000101110723e */ /* 0x000fe200000010ff */
[----:B------:R-:W-:Y:S01]  /*6570*/  FMUL R22, R47, R26 ;  /* 0x0000001a2f167220 */ /* 0x000fe20000400000 */
[C---:B------:R-:W-:Y:S01]  /*6580*/  FFMA R20, R49.reuse, R2, R20 ;  /* 0x0000000231147223 */ /* 0x040fe20000000014 */
[----:B------:R-:W-:Y:S01]  /*6590*/  FFMA R21, R49, R0, R21 ;  /* 0x0000000031157223 */ /* 0x000fe20000000015 */
[----:B------:R-:W-:Y:S01]  /*65a0*/  LOP3.LUT R0, R71, 0xffff0000, RZ, 0xc0, !PT ;  /* 0xffff000047007812 */ /* 0x000fe200078ec0ff */
[----:B------:R-:W-:Y:S01]  /*65b0*/  FFMA R22, R49, R3, R22 ;  /* 0x0000000331167223 */ /* 0x000fe20000000016 */
[C---:B------:R-:W-:Y:S01]  /*65c0*/  FMUL R27, R47.reuse, R27 ;  /* 0x0000001b2f1b7220 */ /* 0x040fe20000400000 */
[C---:B------:R-:W-:Y:S01]  /*65d0*/  SHF.L.U32 R2, R76.reuse, 0x10, RZ ;  /* 0x000000104c027819 */ /* 0x040fe200000006ff */
[C---:B------:R-:W-:Y:S01]  /*65e0*/  FMUL R25, R47.reuse, R29 ;  /* 0x0000001d2f197220 */ /* 0x040fe20000400000 */
[----:B------:R-:W-:Y:S01]  /*65f0*/  LOP3.LUT R3, R76, 0xffff0000, RZ, 0xc0, !PT ;  /* 0xffff00004c037812 */ /* 0x000fe200078ec0ff */
[----:B------:R-:W-:Y:S01]  /*6600*/  FMUL R26, R47, R30 ;  /* 0x0000001e2f1a7220 */ /* 0x000fe20000400000 */
[C---:B------:R-:W-:Y:S01]  /*6610*/  FFMA R27, R49.reuse, R0, R27 ;  /* 0x00000000311b7223 */ /* 0x040fe2000000001b */
[----:B------:R-:W-:Y:S01]  /*6620*/  FFMA R24, R49, R2, R24 ;  /* 0x0000000231187223 */ /* 0x000fe20000000018 */
[----:B------:R-:W-:Y:S01]  /*6630*/  LOP3.LUT R0, R77, 0xffff0000, RZ, 0xc0, !PT ;  /* 0xffff00004d007812 */ /* 0x000fe200078ec0ff */
[----:B------:R-:W-:Y:S01]  /*6640*/  FFMA R25, R49, R3, R25 ;  /* 0x0000000331197223 */ /* 0x000fe20000000019 */
[----:B------:R-:W-:Y:S01]  /*6650*/  FMUL R31, R47, R31 ;  /* 0x0000001f2f1f7220 */ /* 0x000fe20000400000 */
[C---:B------:R-:W-:Y:S01]  /*6660*/  SHF.L.U32 R2, R78.reuse, 0x10, RZ ;  /* 0x000000104e027819 */ /* 0x040fe200000006ff */
[----:B------:R-:W-:Y:S01]  /*6670*/  FFMA R26, R49, R4, R26 ;  /* 0x00000004311a7223 */ /* 0x000fe2000000001a */
[----:B------:R-:W-:Y:S01]  /*6680*/  LOP3.LUT R3, R78, 0xffff0000, RZ, 0xc0, !PT ;  /* 0xffff00004e037812 */ /* 0x000fe200078ec0ff */
[----:B------:R-:W-:Y:S01]  /*6690*/  FMUL R29, R47, R33 ;  /* 0x000000212f1d7220 */ /* 0x000fe20000400000 */
[----:B------:R-:W-:Y:S01]  /*66a0*/  SHF.L.U32 R4, R79, 0x10, RZ ;  /* 0x000000104f047819 */ /* 0x000fe200000006ff */
[----:B------:R-:W-:Y:S01]  /*66b0*/  FMUL R30, R47, R34 ;  /* 0x000000222f1e7220 */ /* 0x000fe20000400000 */
[----:B------:R-:W-:Y:S01]  /*66c0*/  F2FP.BF16.F32.PACK_AB R17, R23, R18 ;  /* 0x000000121711723e */ /* 0x000fe200000010ff */
[----:B------:R-:W-:Y:S01]  /*66d0*/  FFMA R31, R49, R0, R31 ;  /* 0x00000000311f7223 */ /* 0x000fe2000000001f */
[----:B------:R-:W-:Y:S01]  /*66e0*/  FMUL R35, R47, R35 ;  /* 0x000000232f237220 */ /* 0x000fe20000400000 */
[----:B------:R-:W-:Y:S01]  /*66f0*/  F2FP.BF16.F32.PACK_AB R18, R21, R20 ;  /* 0x000000141512723e */ /* 0x000fe200000010ff */
[----:B------:R-:W-:Y:S01]  /*6700*/  FFMA R28, R49, R2, R28 ;  /* 0x00000002311c7223 */ /* 0x000fe2000000001c */
[----:B------:R-:W-:Y:S01]  /*6710*/  F2FP.BF16.F32.PACK_AB R19, R27, R22 ;  /* 0x000000161b13723e */ /* 0x000fe200000010ff */
[C---:B------:R-:W-:Y:S01]  /*6720*/  FFMA R29, R49.reuse, R3, R29 ;  /* 0x00000003311d7223 */ /* 0x040fe2000000001d */
[C---:B------:R-:W-:Y:S01]  /*6730*/  FFMA R30, R49.reuse, R4, R30 ;  /* 0x00000004311e7223 */ /* 0x040fe2000000001e */
[----:B------:R-:W-:Y:S01]  /*6740*/  FFMA R35, R49, R5, R35 ;  /* 0x0000000531237223 */ /* 0x000fe20000000023 */
[----:B------:R-:W-:Y:S01]  /*6750*/  F2FP.BF16.F32.PACK_AB R24, R25, R24 ;  /* 0x000000181918723e */ /* 0x000fe200000010ff */
[----:B------:R1:W-:Y:S01]  /*6760*/  STS.128 [R104+0x20], R16 ;  /* 0x0000201068007388 */ /* 0x0003e20000000c00 */
[----:B------:R-:W-:Y:S02]  /*6770*/  F2FP.BF16.F32.PACK_AB R25, R31, R26 ;  /* 0x0000001a1f19723e */ /* 0x000fe400000010ff */
[----:B------:R-:W-:Y:S02]  /*6780*/  F2FP.BF16.F32.PACK_AB R26, R29, R28 ;  /* 0x0000001c1d1a723e */ /* 0x000fe400000010ff */
[----:B------:R-:W-:Y:S05]  /*6790*/  F2FP.BF16.F32.PACK_AB R27, R35, R30 ;  /* 0x0000001e231b723e */ /* 0x000fea00000010ff */
[----:B------:R1:W-:Y:S01]  /*67a0*/  STS.128 [R112+0x30], R24 ;  /* 0x0000301870007388 */ /* 0x0003e20000000c00 */
[----:B------:R-:W-:Y:S01]  /*67b0*/  @!PT LDS RZ, [RZ] ;  /* 0x00000000fffff984 */ /* 0x000fe20000000800 */
[----:B------:R-:W-:Y:S01]  /*67c0*/  @!PT LDS RZ, [RZ] ;  /* 0x00000000fffff984 */ /* 0x000fe20000000800 */
[----:B------:R-:W-:Y:S01]  /*67d0*/  @!PT LDS RZ, [RZ] ;  /* 0x00000000fffff984 */ /* 0x000fe20000000800 */
[----:B------:R-:W-:Y:S01]  /*67e0*/  @!PT LDS RZ, [RZ] ;  /* 0x00000000fffff984 */ /* 0x000fe20000000800 */
[----:B------:R2:W-:Y:S07]  /*67f0*/  MEMBAR.ALL.CTA ;  /* 0x0000000000007992 */ /* 0x0005ee0000008000 */
[----:B--2---:R-:W2:Y:S02]  /*6800*/  FENCE.VIEW.ASYNC.S ;  /* 0x00000000000073c6 */ /* 0x004ea40000000000 */
[----:B--2---:R-:W-:Y:S06]  /*6810*/  BAR.SYNC.DEFER_BLOCKING 0x1, 0x80 ;  /* 0x0042000000007b1d */ /* 0x004fec0000010000 */
[----:B------:R-:W-:Y:S05]  /*6820*/  @P0 BRA `(.L_x_93) ;  /* 0x0000000000300947 */ /* 0x000fea0003800000 */
[----:B------:R-:W-:Y:S01]  /*6830*/  UIADD3 UR6, UPT, UPT, UR50, 0x200, URZ ;  /* 0x0000020032067890 */ /* 0x000fe2000fffe0ff */
[----:B------:R-:W-:Y:S01]  /*6840*/  R2UR UR42, R109 ;  /* 0x000000006d2a72ca */ /* 0x000fe200000e0000 */
[----:B------:R-:W-:Y:S01]  /*6850*/  UIADD3 UR4, UP0, UPT, UR54, 0x680, URZ ;  /* 0x0000068036047890 */ /* 0x000fe2000ff1e0ff */
[----:B------:R-:W-:Y:S02]  /*6860*/  R2UR UR43, R107 ;  /* 0x000000006b2b72ca */ /* 0x000fe400000e0000 */
[----:B------:R-:W-:Y:S01]  /*6870*/  R2UR UR44, R108 ;  /* 0x000000006c2c72ca */ /* 0x000fe200000e0000 */
[----:B------:R-:W-:Y:S01]  /*6880*/  IMAD.U32 R94, RZ, RZ, UR6 ;  /* 0x00000006ff5e7e24 */ /* 0x000fe2000f8e00ff */
[----:B------:R-:W-:Y:S04]  /*6890*/  UIADD3.X UR5, UPT, UPT, URZ, UR55, URZ, UP0, !UPT ;  /* 0x00000037ff057290 */ /* 0x000fe800087fe4ff */
[----:B------:R-:W-:Y:S11]  /*68a0*/  R2UR UR40, R94 ;  /* 0x000000005e2872ca */ /* 0x000ff600000e0000 */
[----:B------:R-:W-:Y:S02]  /*68b0*/  @!UPT UIADD3 URZ, UPT, UPT, URZ, URZ, URZ ;  /* 0x000000fffffff290 */ /* 0x000fe4000fffe0ff */
[----:B------:R2:W-:Y:S01]  /*68c0*/  UTMASTG.4D.IM2COL [UR40], [UR4] ;  /* 0x00000028040073b5 */ /* 0x0005e20008058000 */
[----:B------:R0:W-:Y:S01]  /*68d0*/  UTMACMDFLUSH ;  /* 0x00000000000079b7 */ /* 0x0001e20000000000 */
[----:B--2---:R-:W-:Y:S04]  /*68e0*/  DEPBAR.LE SB0, 0x1 ;  /* 0x000080400000791a */ /* 0x004fe80000000000 */
.L_x_93:
[----:B------:R-:W-:Y:S05]  /*68f0*/  BSYNC.RECONVERGENT B0 ;  /* 0x0000000000007941 */ /* 0x000fea0003800200 */
.L_x_92:
[----:B------:R-:W-:Y:S01]  /*6900*/  BAR.SYNC.DEFER_BLOCKING 0x1, 0x80 ;  /* 0x0042000000007b1d */ /* 0x000fe20000010000 */
[----:B------:R-:W-:Y:S01]  /*6910*/  ISETP.NE.AND P1, PT, R111, RZ, PT ;  /* 0x000000ff6f00720c */ /* 0x000fe20003f25270 */
[----:B------:R-:W-:Y:S01]  /*6920*/  UISETP.NE.AND UP0, UPT, UR52, URZ, UPT ;  /* 0x000000ff3400728c */ /* 0x000fe2000bf05270 */
[----:B------:R-:W-:Y:S11]  /*6930*/  LEA R2, R65, UR50, 0x3 ;  /* 0x0000003241027c11 */ /* 0x000ff6000f8e18ff */
[----:B------:R-:W-:Y:S01]  /*6940*/  @P1 SHF.L.U32 R4, R99, 0x1f, RZ ;  /* 0x0000001f63041819 */ /* 0x000fe200000006ff */
[----:B------:R-:W-:Y:S06]  /*6950*/  BRA.U !UP0, `(.L_x_94) ;  /* 0x0000000108247547 */ /* 0x000fec000b800000 */
[----:B------:R-:W2:Y:S01]  /*6960*/  S2R R0, SR_CgaCtaId ;  /* 0x0000000000007919 */ /* 0x000ea20000008800 */
[----:B------:R-:W-:Y:S01]  /*6970*/  IMAD.U32 R3, RZ, RZ, UR56 ;  /* 0x00000038ff037e24 */ /* 0x000fe2000f8e00ff */
[----:B------:R-:W-:Y:S04]  /*6980*/  UIADD3 UR56, UPT, UPT, UR56, 0x1, URZ ;  /* 0x0000000138387890 */ /* 0x000fe8000fffe0ff */
[----:B------:R-:W-:Y:S01]  /*6990*/  @P1 LEA R3, R3, UR50, 0x3 ;  /* 0x0000003203031c11 */ /* 0x000fe2000f8e18ff */
[----:B------:R-:W-:Y:S04]  /*69a0*/  UISETP.NE.AND UP0, UPT, UR56, 0x4, UPT ;  /* 0x000000043800788c */ /* 0x000fe8000bf05270 */
[----:B------:R-:W-:Y:S01]  /*69b0*/  @P1 VIADD R3, R3, 0x80 ;  /* 0x0000008003031836 */ /* 0x000fe20000000000 */
[----:B------:R-:W-:Y:S04]  /*69c0*/  USEL UR56, UR56, URZ, UP0 ;  /* 0x000000ff38387287 */ /* 0x000fe80008000000 */
[----:B--2---:R-:W-:Y:S04]  /*69d0*/  @P1 PRMT R0, R0, 0x654, R3 ;  /* 0x0000065400001816 */ /* 0x004fe80000000003 */
[----:B------:R2:W-:Y:S04]  /*69e0*/  @P1 SYNCS.ARRIVE.TRANS64.RED.A1T0 RZ, [R0+URZ], RZ ;  /* 0x000000ff00ff19a7 */ /* 0x0005e800081004ff */
.L_x_94:
[----:B------:R-:W4:Y:S01]  /*69f0*/  @P1 SYNCS.PHASECHK.TRANS64.TRYWAIT P0, [R2+URZ+0x60], R4 ;  /* 0x00006004020015a7 */ /* 0x000f2200080011ff */
[----:B------:R-:W-:Y:S01]  /*6a00*/  BSSY B1, `(.L_x_95) ;  /* 0x0000016000017945 */ /* 0x000fe20003800000 */
[----:B----4-:R-:W-:Y:S03]  /*6a10*/  @P1 SEL R66, RZ, 0x1, !P0 ;  /* 0x00000001ff421807 */ /* 0x010fe60004000000 */
[----:B------:R-:W-:Y:S05]  /*6a20*/  @!P1 BRA `(.L_x_96) ;  /* 0x00000000004c9947 */ /* 0x000fea0003800000 */
[----:B------:R-:W-:Y:S01]  /*6a30*/  ISETP.NE.AND P0, PT, R66, RZ, PT ;  /* 0x000000ff4200720c */ /* 0x000fe20003f05270 */
[----:B------:R-:W-:Y:S01]  /*6a40*/  BSSY B0, `(.L_x_97) ;  /* 0x000000b000007945 */ /* 0x000fe20003800000 */
[----:B------:R-:W-:Y:S11]  /*6a50*/  ISETP.NE.AND P1, PT, R67, RZ, PT ;  /* 0x000000ff4300720c */ /* 0x000ff60003f25270 */
[----:B------:R-:W-:Y:S02]  /*6a60*/  @!UPT UIADD3 URZ, UPT, UPT, URZ, URZ, URZ ;  /* 0x000000fffffff290 */ /* 0x000fe4000fffe0ff */
[C---:B------:R-:W-:Y:S01]  /*6a70*/  @P1 IMAD R6, R65.reuse, 0x2000, R100 ;  /* 0x0000200041061824 */ /* 0x040fe200078e0264 */
[C---:B------:R-:W-:Y:S01]  /*6a80*/  @P1 LEA R4, R65.reuse, R104, 0xd ;  /* 0x0000006841041211 */ /* 0x040fe200078e68ff */
[C---:B------:R-:W-:Y:S02]  /*6a90*/  @P1 IMAD R5, R65.reuse, 0x2000, R105 ;  /* 0x0000200041051824 */ /* 0x040fe400078e0269 */
[----:B------:R-:W-:Y:S01]  /*6aa0*/  @P1 IMAD R3, R65, 0x2000, R112 ;  /* 0x0000200041031824 */ /* 0x000fe200078e0270 */
[----:B------:R-:W-:Y:S06]  /*6ab0*/  @P0 BRA `(.L_x_98) ;  /* 0x00000000000c0947 */ /* 0x000fec0003800000 */
[----:B--2---:R-:W-:Y:S04]  /*6ac0*/  SHF.L.U32 R0, R99, 0x1f, RZ ;  /* 0x0000001f63007819 */ /* 0x004fe800000006ff */
[----:B------:R-:W2:Y:S02]  /*6ad0*/  SYNCS.PHASECHK.TRANS64.TRYWAIT P0, [R2+URZ+0x60], R0 ;  /* 0x00006000020075a7 */ /* 0x000ea400080011ff */
[----:B--2---:R-:W-:Y:S05]  /*6ae0*/  @!P0 BRA `(.L_x_99) ;  /* 0x0000003000308947 */ /* 0x004fea0003800000 */
.L_x_98:
[----:B------:R-:W-:Y:S05]  /*6af0*/  BSYNC B0 ;  /* 0x0000000000007941 */ /* 0x000fea0003800000 */
.L_x_97:
[----:B------:R-:W-:Y:S02]  /*6b00*/  ISETP.NE.AND P0, PT, R67, RZ, PT ;  /* 0x000000ff4300720c */ /* 0x000fe40003f05270 */
[----:B------:R-:W-:Y:S11]  /*6b10*/  IADD3 R65, PT, PT, R65, 0x1, RZ ;  /* 0x0000000141417810 */ /* 0x000ff60007ffe0ff */
[----:B------:R4:W1:Y:S04]  /*6b20*/  @P0 LDS.128 R56, [R6] ;  /* 0x0000000006380984 */ /* 0x0008680000000c00 */
[----:B------:R4:W1:Y:S04]  /*6b30*/  @P0 LDS.128 R60, [R5+0x10] ;  /* 0x00001000053c0984 */ /* 0x0008680000000c00 */
[----:B------:R4:W1:Y:S04]  /*6b40*/  @P0 LDS.128 R68, [R4+0x20] ;  /* 0x0000200004440984 */ /* 0x0008680000000c00 */
[----:B------:R4:W1:Y:S02]  /*6b50*/  @P0 LDS.128 R76, [R3+0x30] ;  /* 0x00003000034c0984 */ /* 0x0008640000000c00 */
.L_x_96:
[----:B------:R-:W-:Y:S05]  /*6b60*/  BSYNC B1 ;  /* 0x0000000000017941 */ /* 0x000fea0003800000 */
.L_x_95:
[----:B--2---:R-:W-:Y:S05]  /*6b70*/  VIADD R0, R48, 0x20 ;  /* 0x0000002030007836 */ /* 0x004fea0000000000 */
[----:B------:R-:W-:Y:S04]  /*6b80*/  SHF.R.U32.HI R0, RZ, 0x15, R0 ;  /* 0x00000015ff007819 */ /* 0x000fe80000011600 */
[----:B------:R-:W-:Y:S11]  /*6b90*/  LOP3.LUT P0, RZ, R0, 0x3, R103, 0x48, !PT ;  /* 0x0000000300ff7812 */ /* 0x000ff60007804867 */
[----:B------:R-:W-:Y:S02]  /*6ba0*/  @!UPT UIADD3 URZ, UPT, UPT, URZ, URZ, URZ ;  /* 0x000000fffffff290 */ /* 0x000fe4000fffe0ff */
[----:B------:R-:W-:Y:S05]  /*6bb0*/  @!P0 BRA `(.L_x_100) ;  /* 0x0000000000408947 */ /* 0x000fea0003800000 */
[----:B------:R-:W2:Y:S01]  /*6bc0*/  LDCU.64 UR8, c[0x4][0x70] ;  /* 0x01000e00ff0877ac */ /* 0x000ea20008000a00 */
[----:B----4-:R-:W-:Y:S01]  /*6bd0*/  MOV R3, 0x0 ;  /* 0x0000000000037802 */ /* 0x010fe20000000f00 */
[----:B------:R-:W-:Y:S02]  /*6be0*/  HFMA2 R12, -RZ, RZ, 0, 5.9604644775390625e-08 ;  /* 0x00000001ff0c7431 */ /* 0x000fe400000001ff */
[----:B-1----:R-:W-:Y:S02]  /*6bf0*/  IMAD.MOV.U32 R8, RZ, RZ, 0x192 ;  /* 0x00000192ff087424 */ /* 0x002fe400078e00ff */
[----:B------:R-:W-:Y:S01]  /*6c00*/  IMAD.MOV.U32 R13, RZ, RZ, RZ ;  /* 0x000000ffff0d7224 */ /* 0x000fe200078e00ff */
[----:B------:R-:W1:Y:S01]  /*6c10*/  LDCU.64 UR6, c[0x4][0x78] ;  /* 0x01000f00ff0677ac */ /* 0x000e620008000a00 */
[----:B------:R-:W4:Y:S01]  /*6c20*/  LDC.64 R2, c[0x4][R3] ;  /* 0x0100000003027b82 */ /* 0x000f220000000a00 */
[----:B------:R-:W5:Y:S01]  /*6c30*/  LDCU.64 UR4, c[0x4][0x10] ;  /* 0x01000200ff0477ac */ /* 0x000f620008000a00 */
[----:B--2---:R-:W-:Y:S01]  /*6c40*/  MOV R5, UR9 ;  /* 0x0000000900057c02 */ /* 0x004fe20008000f00 */
[----:B------:R-:W-:Y:S01]  /*6c50*/  IMAD.U32 R4, RZ, RZ, UR8 ;  /* 0x00000008ff047e24 */ /* 0x000fe2000f8e00ff */
[----:B-1----:R-:W-:Y:S01]  /*6c60*/  MOV R7, UR7 ;  /* 0x0000000700077c02 */ /* 0x002fe20008000f00 */
[----:B------:R-:W-:Y:S01]  /*6c70*/  IMAD.U32 R6, RZ, RZ, UR6 ;  /* 0x00000006ff067e24 */ /* 0x000fe2000f8e00ff */
[----:B-----5:R-:W-:Y:S01]  /*6c80*/  MOV R11, UR5 ;  /* 0x00000005000b7c02 */ /* 0x020fe20008000f00 */
[----:B------:R-:W-:Y:S02]  /*6c90*/  IMAD.U32 R10, RZ, RZ, UR4 ;  /* 0x00000004ff0a7e24 */ /* 0x000fe4000f8e00ff */
[----:B------:R-:W-:Y:S07]  /*6ca0*/  LEPC R20, `(.L_x_100) ;  /* 0x000000001014794e */ /* 0x000fee0000000000 */
[----:B---34-:R-:W-:Y:S05]  /*6cb0*/  CALL.ABS.NOINC R2 ;  /* 0x0000000002007343 */ /* 0x018fea0003c00000 */
.L_x_100:
[----:B-1--4-:R-:W-:Y:S01]  /*6cc0*/  SHF.L.U32 R3, R56, 0x10, RZ ;  /* 0x0000001038037819 */ /* 0x012fe200000006ff */
[----:B------:R-:W-:Y:S05]  /*6cd0*/  WARPSYNC.ALL ;  /* 0x0000000000007948 */ /* 0x000fea0003800000 */
[----:B------:R-:W-:Y:S01]  /*6ce0*/  R2UR UR4, R48 ;  /* 0x00000000300472ca */ /* 0x000fe200000e0000 */
[----:B------:R-:W1:Y:S01]  /*6cf0*/  S2R R113, SR_CgaCtaId ;  /* 0x0000000000717919 */ /* 0x000e620000008800 */
[C---:B------:R-:W-:Y:S01]  /*6d00*/  SHF.L.U32 R50, R58.reuse, 0x10, RZ ;  /* 0x000000103a327819 */ /* 0x040fe200000006ff */
[----:B------:R-:W-:Y:S01]  /*6d10*/  BSSY.RECONVERGENT B0, `(.L_x_101) ;  /* 0x000008e000007945 */ /* 0x000fe20003800200 */
[----:B------:R-:W-:Y:S02]  /*6d20*/  LOP3.LUT R51, R58, 0xffff0000, RZ, 0xc0, !PT ;  /* 0xffff00003a337812 */ /* 0x000fe400078ec0ff */
[C---:B------:R-:W-:Y:S02]  /*6d30*/  SHF.L.U32 R52, R59.reuse, 0x10, RZ ;  /* 0x000000103b347819 */ /* 0x040fe400000006ff */
[----:B------:R-:W-:Y:S02]  /*6d40*/  LOP3.LUT R53, R59, 0xffff0000, RZ, 0xc0, !PT ;  /* 0xffff00003b357812 */ /* 0x000fe400078ec0ff */
[----:B------:R-:W-:Y:S02]  /*6d50*/  ISETP.NE.AND P6, PT, R111, RZ, PT ;  /* 0x000000ff6f00720c */ /* 0x000fe40003fc5270 */
[----:B------:R-:W-:Y:S01]  /*6d60*/  ISETP.NE.AND P0, PT, R102, RZ, PT ;  /* 0x000000ff6600720c */ /* 0x000fe20003f05270 */
[----:B------:R-:W2:Y:S02]  /*6d70*/  LDTM.x32 R4, tmem[UR4+0x20] ;  /* 0x00002004000479ee */ /* 0x000ea400082c0000 */
[C---:B--2---:R-:W-:Y:S01]  /*6d80*/  FMUL R0, R47.reuse, R4 ;  /* 0x000000042f007220 */ /* 0x044fe20000400000 */
[----:B------:R-:W-:Y:S01]  /*6d90*/  LOP3.LUT R4, R56, 0xffff0000, RZ, 0xc0, !PT ;  /* 0xffff000038047812 */ /* 0x000fe200078ec0ff */
[----:B------:R-:W-:Y:S01]  /*6da0*/  FMUL R2, R47, R5 ;  /* 0x000000052f027220 */ /* 0x000fe20000400000 */
[----:B------:R-:W-:Y:S01]  /*6db0*/  SHF.L.U32 R5, R57, 0x10, RZ ;  /* 0x0000001039057819 */ /* 0x000fe200000006ff */
[----:B------:R-:W-:Y:S01]  /*6dc0*/  FFMA R0, R49, R3, R0 ;  /* 0x0000000331007223 */ /* 0x000fe20000000000 */
[----:B------:R-:W-:Y:S01]  /*6dd0*/  FMUL R3, R47, R6 ;  /* 0x000000062f037220 */ /* 0x000fe20000400000 */
[----:B------:R-:W-:Y:S01]  /*6de0*/  FFMA R2, R49, R4, R2 ;  /* 0x0000000431027223 */ /* 0x000fe20000000002 */
[----:B------:R-:W-:Y:S01]  /*6df0*/  LOP3.LUT R4, R57, 0xffff0000, RZ, 0xc0, !PT ;  /* 0xffff000039047812 */ /* 0x000fe200078ec0ff */
[----:B------:R-:W-:Y:S01]  /*6e00*/  FMUL R7, R47, R7 ;  /* 0x000000072f077220 */ /* 0x000fe20000400000 */
[----:B------:R-:W-:Y:S01]  /*6e10*/  FFMA R3, R49, R5, R3 ;  /* 0x0000000531037223 */ /* 0x000fe20000000003 */
[C---:B------:R-:W-:Y:S01]  /*6e20*/  FMUL R5, R47.reuse, R9 ;  /* 0x000000092f057220 */ /* 0x040fe20000400000 */
[----:B------:R-:W-:Y:S01]  /*6e30*/  FMUL R6, R47, R10 ;  /* 0x0000000a2f067220 */ /* 0x000fe20000400000 */
[----:B------:R-:W-:Y:S01]  /*6e40*/  FFMA R7, R49, R4, R7 ;  /* 0x0000000431077223 */ /* 0x000fe20000000007 */
[C---:B------:R-:W-:Y:S01]  /*6e50*/  FMUL R4, R47.reuse, R8 ;  /* 0x000000082f047220 */ /* 0x040fe20000400000 */
[C---:B------:R-:W-:Y:S01]  /*6e60*/  FMUL R11, R47.reuse, R11 ;  /* 0x0000000b2f0b7220 */ /* 0x040fe20000400000 */
[C---:B------:R-:W-:Y:S01]  /*6e70*/  FMUL R8, R47.reuse, R19 ;  /* 0x000000132f087220 */ /* 0x040fe20000400000 */
[----:B------:R-:W-:Y:S01]  /*6e80*/  FMUL R9, R47, R20 ;  /* 0x000000142f097220 */ /* 0x000fe20000400000 */
[C---:B------:R-:W-:Y:S01]  /*6e90*/  FFMA R4, R49.reuse, R50, R4 ;  /* 0x0000003231047223 */ /* 0x040fe20000000004 */
[----:B------:R-:W-:Y:S01]  /*6ea0*/  SHF.L.U32 R50, R60, 0x10, RZ ;  /* 0x000000103c327819 */ /* 0x000fe200000006ff */
[C---:B------:R-:W-:Y:S01]  /*6eb0*/  FFMA R5, R49.reuse, R51, R5 ;  /* 0x0000003331057223 */ /* 0x040fe20000000005 */
[C---:B------:R-:W-:Y:S01]  /*6ec0*/  FFMA R6, R49.reuse, R52, R6 ;  /* 0x0000003431067223 */ /* 0x040fe20000000006 */
[----:B------:R-:W-:Y:S01]  /*6ed0*/  F2FP.BF16.F32.PACK_AB R52, R2, R0 ;  /* 0x000000000234723e */ /* 0x000fe200000010ff */
[----:B------:R-:W-:Y:S01]  /*6ee0*/  FFMA R11, R49, R53, R11 ;  /* 0x00000035310b7223 */ /* 0x000fe2000000000b */
[----:B------:R-:W-:Y:S01]  /*6ef0*/  F2FP.BF16.F32.PACK_AB R53, R7, R3 ;  /* 0x000000030735723e */ /* 0x000fe200000010ff */
[----:B------:R-:W-:Y:S01]  /*6f00*/  FMUL R3, R47, R14 ;  /* 0x0000000e2f037220 */ /* 0x000fe20000400000 */
[----:B------:R-:W-:Y:S01]  /*6f10*/  F2FP.BF16.F32.PACK_AB R54, R5, R4 ;  /* 0x000000040536723e */ /* 0x000fe200000010ff */
[C---:B------:R-:W-:Y:S01]  /*6f20*/  FMUL R14, R47.reuse, R25 ;  /* 0x000000192f0e7220 */ /* 0x040fe20000400000 */
[----:B------:R-:W-:Y:S01]  /*6f30*/  LOP3.LUT R25, R60, 0xffff0000, RZ, 0xc0, !PT ;  /* 0xffff00003c197812 */ /* 0x000fe200078ec0ff */
[----:B------:R-:W-:Y:S01]  /*6f40*/  FMUL R0, R47, R12 ;  /* 0x0000000c2f007220 */ /* 0x000fe20000400000 */
[----:B------:R-:W-:Y:S01]  /*6f50*/  F2FP.BF16.F32.PACK_AB R55, R11, R6 ;  /* 0x000000060b37723e */ /* 0x000fe200000010ff */
[C---:B------:R-:W-:Y:S01]  /*6f60*/  FMUL R2, R47.reuse, R13 ;  /* 0x0000000d2f027220 */ /* 0x040fe20000400000 */
[C---:B------:R-:W-:Y:S01]  /*6f70*/  FMUL R4, R47.reuse, R15 ;  /* 0x0000000f2f047220 */ /* 0x040fe20000400000 */
[----:B------:R-:W-:Y:S01]  /*6f80*/  FMUL R15, R47, R26 ;  /* 0x0000001a2f0f7220 */ /* 0x000fe20000400000 */
[----:B------:R-:W-:Y:S01]  /*6f90*/  SHF.L.U32 R26, R61, 0x10, RZ ;  /* 0x000000103d1a7819 */ /* 0x000fe200000006ff */
[C---:B------:R-:W-:Y:S01]  /*6fa0*/  FFMA R0, R49.reuse, R50, R0 ;  /* 0x0000003231007223 */ /* 0x040fe20000000000 */
[----:B------:R-:W-:Y:S01]  /*6fb0*/  FFMA R2, R49, R25, R2 ;  /* 0x0000001931027223 */ /* 0x000fe20000000002 */
[----:B------:R-:W-:Y:S01]  /*6fc0*/  SHF.L.U32 R25, R62, 0x10, RZ ;  /* 0x000000103e197819 */ /* 0x000fe200000006ff */
[C---:B------:R-:W-:Y:S01]  /*6fd0*/  FMUL R5, R47.reuse, R16 ;  /* 0x000000102f057220 */ /* 0x040fe20000400000 */
[----:B------:R-:W-:Y:S01]  /*6fe0*/  FMUL R16, R47, R27 ;  /* 0x0000001b2f107220 */ /* 0x000fe20000400000 */
[----:B------:R-:W-:Y:S01]  /*6ff0*/  LOP3.LUT R27, R61, 0xffff0000, RZ, 0xc0, !PT ;  /* 0xffff00003d1b7812 */ /* 0x000fe200078ec0ff */
[C---:B------:R-:W-:Y:S01]  /*7000*/  FMUL R6, R47.reuse, R17 ;  /* 0x000000112f067220 */ /* 0x040fe20000400000 */
[----:B------:R-:W-:Y:S01]  /*7010*/  FMUL R17, R47, R28 ;  /* 0x0000001c2f117220 */ /* 0x000fe20000400000 */
[----:B------:R-:W-:Y:S01]  /*7020*/  F2FP.BF16.F32.PACK_AB R28, R2, R0 ;  /* 0x00000000021c723e */ /* 0x000fe200000010ff */
[----:B------:R-:W-:Y:S01]  /*7030*/  FFMA R3, R49, R26, R3 ;  /* 0x0000001a31037223 */ /* 0x000fe20000000003 */
[----:B------:R-:W-:Y:S01]  /*7040*/  LOP3.LUT R26, R62, 0xffff0000, RZ, 0xc0, !PT ;  /* 0xffff00003e1a7812 */ /* 0x000fe200078ec0ff */
[----:B------:R-:W-:Y:S01]  /*7050*/  STS.128 [R100+0x2000], R52 ;  /* 0x0020003464007388 */ /* 0x000fe20000000c00 */
[----:B------:R-:W-:Y:S01]  /*7060*/  SHF.L.U32 R0, R63, 0x10, RZ ;  /* 0x000000103f007819 */ /* 0x000fe200000006ff */
[----:B------:R-:W-:Y:S01]  /*7070*/  FFMA R4, R49, R27, R4 ;  /* 0x0000001b31047223 */ /* 0x000fe20000000004 */
[----:B------:R-:W-:Y:S01]  /*7080*/  LOP3.LUT R2, R63, 0xffff0000, RZ, 0xc0, !PT ;  /* 0xffff00003f027812 */ /* 0x000fe200078ec0ff */
[----:B------:R-:W-:Y:S01]  /*7090*/  FMUL R7, R47, R18 ;  /* 0x000000122f077220 */ /* 0x000fe20000400000 */
[C---:B------:R-:W-:Y:S01]  /*70a0*/  FFMA R5, R49.reuse, R25, R5 ;  /* 0x0000001931057223 */ /* 0x040fe20000000005 */
[----:B------:R-:W-:Y:S01]  /*70b0*/  FFMA R6, R49, R26, R6 ;  /* 0x0000001a31067223 */ /* 0x000fe20000000006 */
[----:B------:R-:W-:Y:S01]  /*70c0*/  FMUL R18, R47, R29 ;  /* 0x0000001d2f127220 */ /* 0x000fe20000400000 */
[----:B------:R-:W-:Y:S01]  /*70d0*/  F2FP.BF16.F32.PACK_AB R29, R4, R3 ;  /* 0x00000003041d723e */ /* 0x000fe200000010ff */
[C---:B------:R-:W-:Y:S01]  /*70e0*/  FFMA R7, R49.reuse, R0, R7 ;  /* 0x0000000031077223 */ /* 0x040fe20000000007 */
[C---:B------:R-:W-:Y:S01]  /*70f0*/  SHF.L.U32 R0, R68.reuse, 0x10, RZ ;  /* 0x0000001044007819 */ /* 0x040fe200000006ff */
[----:B------:R-:W-:Y:S01]  /*7100*/  FFMA R8, R49, R2, R8 ;  /* 0x0000000231087223 */ /* 0x000fe20000000008 */
[----:B------:R-:W-:Y:S01]  /*7110*/  LOP3.LUT R3, R68, 0xffff0000, RZ, 0xc0, !PT ;  /* 0xffff000044037812 */ /* 0x000fe200078ec0ff */
[----:B------:R-:W-:Y:S01]  /*7120*/  FMUL R19, R47, R30 ;  /* 0x0000001e2f137220 */ /* 0x000fe20000400000 */
[----:B------:R-:W-:Y:S01]  /*7130*/  SHF.L.U32 R2, R69, 0x10, RZ ;  /* 0x0000001045027819 */ /* 0x000fe200000006ff */
[C---:B------:R-:W-:Y:S01]  /*7140*/  FMUL R10, R47.reuse, R21 ;  /* 0x000000152f0a7220 */ /* 0x040fe20000400000 */
[----:B------:R-:W-:Y:S01]  /*7150*/  F2FP.BF16.F32.PACK_AB R30, R6, R5 ;  /* 0x00000005061e723e */ /* 0x000fe200000010ff */
[----:B------:R-:W-:Y:S01]  /*7160*/  FMUL R11, R47, R22 ;  /* 0x000000162f0b7220 */ /* 0x000fe20000400000 */
[----:B------:R-:W-:Y:S01]  /*7170*/  SHF.L.U32 R4, R79, 0x10, RZ ;  /* 0x000000104f047819 */ /* 0x000fe200000006ff */
[----:B------:R-:W-:Y:S01]  /*7180*/  FFMA R9, R49, R0, R9 ;  /* 0x0000000031097223 */ /* 0x000fe20000000009 */
[----:B------:R-:W-:Y:S01]  /*7190*/  LOP3.LUT R0, R69, 0xffff0000, RZ, 0xc0, !PT ;  /* 0xffff000045007812 */ /* 0x000fe200078ec0ff */
[----:B------:R-:W-:Y:S01]  /*71a0*/  FFMA R10, R49, R3, R10 ;  /* 0x00000003310a7223 */ /* 0x000fe2000000000a */
[----:B------:R-:W-:Y:S01]  /*71b0*/  SHF.L.U32 R3, R71, 0x10, RZ ;  /* 0x0000001047037819 */ /* 0x000fe200000006ff */
[----:B------:R-:W-:Y:S01]  /*71c0*/  FFMA R11, R49, R2, R11 ;  /* 0x00000002310b7223 */ /* 0x000fe2000000000b */
[----:B------:R-:W-:Y:S01]  /*71d0*/  SHF.L.U32 R2, R70, 0x10, RZ ;  /* 0x0000001046027819 */ /* 0x000fe200000006ff */
[----:B------:R-:W-:Y:S01]  /*71e0*/  FMUL R12, R47, R23 ;  /* 0x000000172f0c7220 */ /* 0x000fe20000400000 */
[----:B------:R-:W-:Y:S01]  /*71f0*/  LOP3.LUT R5, R79, 0xffff0000, RZ, 0xc0, !PT ;  /* 0xffff00004f057812 */ /* 0x000fe200078ec0ff */
[C---:B------:R-:W-:Y:S01]  /*7200*/  FMUL R13, R47.reuse, R24 ;  /* 0x000000182f0d7220 */ /* 0x040fe20000400000 */
[----:B------:R-:W-:Y:S01]  /*7210*/  FMUL R20, R47, R31 ;  /* 0x0000001f2f147220 */ /* 0x000fe20000400000 */
[----:B------:R-:W-:Y:S01]  /*7220*/  F2FP.BF16.F32.PACK_AB R31, R8, R7 ;  /* 0x00000007081f723e */ /* 0x000fe200000010ff */
[C---:B------:R-:W-:Y:S01]  /*7230*/  FFMA R12, R49.reuse, R0, R12 ;  /* 0x00000000310c7223 */ /* 0x040fe2000000000c */
[----:B------:R-:W-:Y:S01]  /*7240*/  LOP3.LUT R0, R70, 0xffff0000, RZ, 0xc0, !PT ;  /* 0xffff000046007812 */ /* 0x000fe200078ec0ff */
[----:B------:R-:W-:Y:S01]  /*7250*/  FFMA R13, R49, R2, R13 ;  /* 0x00000002310d7223 */ /* 0x000fe2000000000d */
[----:B------:R-:W-:Y:S01]  /*7260*/  LOP3.LUT R2, R71, 0xffff0000, RZ, 0xc0, !PT ;  /* 0xffff000047027812 */ /* 0x000fe200078ec0ff */
[----:B------:R-:W-:Y:S01]  /*7270*/  FMUL R21, R47, R32 ;  /* 0x000000202f157220 */ /* 0x000fe20000400000 */
[----:B------:R-:W-:Y:S01]  /*7280*/  F2FP.BF16.F32.PACK_AB R8, R10, R9 ;  /* 0x000000090a08723e */ /* 0x000fe200000010ff */
[C---:B------:R-:W-:Y:S01]  /*7290*/  FFMA R14, R49.reuse, R0, R14 ;  /* 0x00000000310e7223 */ /* 0x040fe2000000000e */
[----:B------:R-:W-:Y:S01]  /*72a0*/  SHF.L.U32 R0, R76, 0x10, RZ ;  /* 0x000000104c007819 */ /* 0x000fe200000006ff */
[----:B------:R-:W-:Y:S01]  /*72b0*/  STS.128 [R105+0x2010], R28 ;  /* 0x0020101c69007388 */ /* 0x000fe20000000c00 */
[----:B------:R-:W-:Y:S01]  /*72c0*/  F2FP.BF16.F32.PACK_AB R9, R12, R11 ;  /* 0x0000000b0c09723e */ /* 0x000fe200000010ff */
[----:B------:R-:W-:Y:S01]  /*72d0*/  FFMA R15, R49, R3, R15 ;  /* 0x00000003310f7223 */ /* 0x000fe2000000000f */
[----:B------:R-:W-:Y:S01]  /*72e0*/  SHF.L.U32 R3, R77, 0x10, RZ ;  /* 0x000000104d037819 */ /* 0x000fe200000006ff */
[C---:B------:R-:W-:Y:S01]  /*72f0*/  FFMA R16, R49.reuse, R2, R16 ;  /* 0x0000000231107223 */ /* 0x040fe20000000010 */
[----:B------:R-:W-:Y:S01]  /*7300*/  LOP3.LUT R2, R76, 0xffff0000, RZ, 0xc0, !PT ;  /* 0xffff00004c027812 */ /* 0x000fe200078ec0ff */
[----:B------:R-:W-:Y:S01]  /*7310*/  FFMA R17, R49, R0, R17 ;  /* 0x0000000031117223 */ /* 0x000fe20000000011 */
[----:B------:R-:W-:Y:S01]  /*7320*/  LOP3.LUT R0, R77, 0xffff0000, RZ, 0xc0, !PT ;  /* 0xffff00004d007812 */ /* 0x000fe200078ec0ff */
[C---:B------:R-:W-:Y:S01]  /*7330*/  FMUL R22, R47.reuse, R33 ;  /* 0x000000212f167220 */ /* 0x040fe20000400000 */
[----:B------:R-:W-:Y:S01]  /*7340*/  FMUL R23, R47, R34 ;  /* 0x000000222f177220 */ /* 0x000fe20000400000 */
[C---:B------:R-:W-:Y:S01]  /*7350*/  FFMA R18, R49.reuse, R2, R18 ;  /* 0x0000000231127223 */ /* 0x040fe20000000012 */
[C---:B------:R-:W-:Y:S01]  /*7360*/  FFMA R19, R49.reuse, R3, R19 ;  /* 0x0000000331137223 */ /* 0x040fe20000000013 */
[C---:B------:R-:W-:Y:S01]  /*7370*/  SHF.L.U32 R2, R78.reuse, 0x10, RZ ;  /* 0x000000104e027819 */ /* 0x040fe200000006ff */
[----:B------:R-:W-:Y:S01]  /*7380*/  FFMA R20, R49, R0, R20 ;  /* 0x0000000031147223 */ /* 0x000fe20000000014 */
[----:B------:R-:W-:Y:S01]  /*7390*/  LOP3.LUT R3, R78, 0xffff0000, RZ, 0xc0, !PT ;  /* 0xffff00004e037812 */ /* 0x000fe200078ec0ff */
[----:B------:R-:W-:Y:S01]  /*73a0*/  FMUL R24, R47, R35 ;  /* 0x000000232f187220 */ /* 0x000fe20000400000 */
[----:B------:R-:W-:Y:S01]  /*73b0*/  F2FP.BF16.F32.PACK_AB R10, R14, R13 ;  /* 0x0000000d0e0a723e */ /* 0x000fe200000010ff */
[C---:B------:R-:W-:Y:S01]  /*73c0*/  FFMA R21, R49.reuse, R2, R21 ;  /* 0x0000000231157223 */ /* 0x040fe20000000015 */
[----:B------:R-:W-:Y:S01]  /*73d0*/  F2FP.BF16.F32.PACK_AB R11, R16, R15 ;  /* 0x0000000f100b723e */ /* 0x000fe200000010ff */
[C---:B------:R-:W-:Y:S01]  /*73e0*/  FFMA R22, R49.reuse, R3, R22 ;  /* 0x0000000331167223 */ /* 0x040fe20000000016 */
[C---:B------:R-:W-:Y:S01]  /*73f0*/  FFMA R23, R49.reuse, R4, R23 ;  /* 0x0000000431177223 */ /* 0x040fe20000000017 */
[----:B------:R-:W-:Y:S01]  /*7400*/  FFMA R24, R49, R5, R24 ;  /* 0x0000000531187223 */ /* 0x000fe20000000018 */
[----:B------:R-:W-:Y:S01]  /*7410*/  F2FP.BF16.F32.PACK_AB R4, R18, R17 ;  /* 0x000000111204723e */ /* 0x000fe200000010ff */
[----:B------:R-:W-:Y:S01]  /*7420*/  STS.128 [R104+0x2020], R8 ;  /* 0x0020200868007388 */ /* 0x000fe20000000c00 */
[----:B------:R-:W-:Y:S02]  /*7430*/  F2FP.BF16.F32.PACK_AB R5, R20, R19 ;  /* 0x000000131405723e */ /* 0x000fe400000010ff */
[----:B------:R-:W-:Y:S02]  /*7440*/  F2FP.BF16.F32.PACK_AB R6, R22, R21 ;  /* 0x000000151606723e */ /* 0x000fe400000010ff */
[----:B------:R-:W-:Y:S02]  /*7450*/  F2FP.BF16.F32.PACK_AB R7, R24, R23 ;  /* 0x000000171807723e */ /* 0x000fe400000010ff */
[----:B------:R-:W-:Y:S02]  /*7460*/  MOV R0, UR56 ;  /* 0x0000003800007c02 */ /* 0x000fe40008000f00 */
[----:B------:R-:W-:Y:S01]  /*7470*/  @P6 SHF.L.U32 R2, R99, 0x1f, RZ ;  /* 0x0000001f63026819 */ /* 0x000fe200000006ff */
[----:B------:R2:W-:Y:S01]  /*7480*/  STS.128 [R112+0x2030], R4 ;  /* 0x0020300470007388 */ /* 0x0005e20000000c00 */
[----:B------:R-:W-:Y:S04]  /*7490*/  @P6 LEA R0, R0, UR50, 0x3 ;  /* 0x0000003200006c11 */ /* 0x000fe8000f8e18ff */
[----:B------:R-:W-:Y:S01]  /*74a0*/  @P6 IADD3 R0, PT, PT, R0, 0x80, RZ ;  /* 0x0000008000006810 */ /* 0x000fe20007ffe0ff */
[----:B------:R-:W-:Y:S01]  /*74b0*/  @!PT LDS RZ, [RZ] ;  /* 0x00000000fffff984 */ /* 0x000fe20000000800 */
[----:B------:R-:W-:Y:S01]  /*74c0*/  @!PT LDS RZ, [RZ] ;  /* 0x00000000fffff984 */ /* 0x000fe20000000800 */
[----:B------:R-:W-:Y:S01]  /*74d0*/  @!PT LDS RZ, [RZ] ;  /* 0x00000000fffff984 */ /* 0x000fe20000000800 */
[----:B------:R-:W-:Y:S01]  /*74e0*/  @!PT LDS RZ, [RZ] ;  /* 0x00000000fffff984 */ /* 0x000fe20000000800 */
[----:B------:R4:W-:Y:S06]  /*74f0*/  MEMBAR.ALL.CTA ;  /* 0x0000000000007992 */ /* 0x0009ec0000008000 */
[----:B----4-:R-:W4:Y:S01]  /*7500*/  FENCE.VIEW.ASYNC.S ;  /* 0x00000000000073c6 */ /* 0x010f220000000000 */
[----:B-1----:R-:W-:Y:S02]  /*7510*/  @P6 PRMT R0, R113, 0x654, R0 ;  /* 0x0000065471006816 */ /* 0x002fe40000000000 */
[----:B--2---:R-:W-:Y:S01]  /*7520*/  LEA R6, R65, UR50, 0x3 ;  /* 0x0000003241067c11 */ /* 0x004fe2000f8e18ff */
[----:B----4-:R-:W-:Y:S06]  /*7530*/  BAR.SYNC.DEFER_BLOCKING 0x1, 0x80 ;  /* 0x0042000000007b1d */ /* 0x010fec0000010000 */
[----:B------:R-:W-:Y:S05]  /*7540*/  @P0 BRA `(.L_x_102) ;  /* 0x0000000000280947 */ /* 0x000fea0003800000 */
[----:B------:R-:W-:Y:S01]  /*7550*/  R2UR UR10, R109 ;  /* 0x000000006d0a72ca */ /* 0x000fe200000e0000 */
[----:B------:R-:W-:Y:S01]  /*7560*/  UIADD3 UR4, UP0, UPT, UR54, 0x680, URZ ;  /* 0x0000068036047890 */ /* 0x000fe2000ff1e0ff */
[----:B------:R-:W-:Y:S01]  /*7570*/  R2UR UR11, R107 ;  /* 0x000000006b0b72ca */ /* 0x000fe200000e0000 */
[----:B------:R-:W-:Y:S01]  /*7580*/  UIADD3 UR9, UPT, UPT, UR41, 0x20, URZ ;  /* 0x0000002029097890 */ /* 0x000fe2000fffe0ff */
[----:B------:R-:W-:Y:S01]  /*7590*/  R2UR UR12, R108 ;  /* 0x000000006c0c72ca */ /* 0x000fe200000e0000 */
[----:B------:R-:W-:Y:S02]  /*75a0*/  UIADD3 UR8, UPT, UPT, UR50, 0x2200, URZ ;  /* 0x0000220032087890 */ /* 0x000fe4000fffe0ff */
[----:B------:R-:W-:Y:S10]  /*75b0*/  UIADD3.X UR5, UPT, UPT, URZ, UR55, URZ, UP0, !UPT ;  /* 0x00000037ff057290 */ /* 0x000ff400087fe4ff */
[----:B------:R1:W-:Y:S01]  /*75c0*/  UTMASTG.4D.IM2COL [UR8], [UR4] ;  /* 0x00000008040073b5 */ /* 0x0003e20008058000 */
[----:B------:R0:W-:Y:S01]  /*75d0*/  UTMACMDFLUSH ;  /* 0x00000000000079b7 */ /* 0x0001e20000000000 */
[----:B-1----:R-:W-:Y:S04]  /*75e0*/  DEPBAR.LE SB0, 0x1 ;  /* 0x000080400000791a */ /* 0x002fe80000000000 */
.L_x_102:
[----:B------:R-:W-:Y:S05]  /*75f0*/  BSYNC.RECONVERGENT B0 ;  /* 0x0000000000007941 */ /* 0x000fea0003800200 */
.L_x_101:
[----:B------:R-:W-:Y:S01]  /*7600*/  BAR.SYNC.DEFER_BLOCKING 0x1, 0x80 ;  /* 0x0042000000007b1d */ /* 0x000fe20000010000 */
[----:B------:R-:W-:Y:S04]  /*7610*/  UIADD3 UR40, UPT, UPT, UR56, 0x1, URZ ;  /* 0x0000000138287890 */ /* 0x000fe8000fffe0ff */
[----:B------:R-:W-:Y:S04]  /*7620*/  UISETP.NE.AND UP0, UPT, UR40, 0x4, UPT ;  /* 0x000000042800788c */ /* 0x000fe8000bf05270 */
[----:B------:R-:W-:Y:S01]  /*7630*/  USEL UR40, UR40, URZ, UP0 ;  /* 0x000000ff28287287 */ /* 0x000fe20008000000 */
[----:B------:R1:W-:Y:S01]  /*7640*/  @P6 SYNCS.ARRIVE.TRANS64.RED.A1T0 RZ, [R0+URZ], RZ ;  /* 0x000000ff00ff69a7 */ /* 0x0003e200081004ff */
[----:B------:R-:W-:Y:S01]  /*7650*/  BSSY B1, `(.L_x_103) ;  /* 0x0000017000017945 */ /* 0x000fe20003800000 */
[----:B------:R-:W2:Y:S02]  /*7660*/  @P6 SYNCS.PHASECHK.TRANS64.TRYWAIT P0, [R6+URZ+0x60], R2 ;  /* 0x00006002060065a7 */ /* 0x000ea400080011ff */
[----:B--2---:R-:W-:Y:S01]  /*7670*/  @P6 SEL R66, RZ, 0x1, !P0 ;  /* 0x00000001ff426807 */ /* 0x004fe20004000000 */
[----:B-1----:R-:W-:Y:S06]  /*7680*/  @!P6 BRA `(.L_x_104) ;  /* 0x00000000004ce947 */ /* 0x002fec0003800000 */
        /* <DEDUP_REMOVED lines=9> */
[----:B------:R-:W-:Y:S04]  /*7720*/  SHF.L.U32 R5, R99, 0x1f, RZ ;  /* 0x0000001f63057819 */ /* 0x000fe800000006ff */
[----:B------:R-:W1:Y:S02]  /*7730*/  SYNCS.PHASECHK.TRANS64.TRYWAIT P0, [R6+URZ+0x60], R5 ;  /* 0x00006005060075a7 */ /* 0x000e6400080011ff */
[----:B-1----:R-:W-:Y:S05]  /*7740*/  @!P0 BRA `(.L_x_107) ;  /* 0x00000024002c8947 */ /* 0x002fea0003800000 */
.L_x_106:
[----:B------:R-:W-:Y:S05]  /*7750*/  BSYNC B0 ;  /* 0x0000000000007941 */ /* 0x000fea0003800000 */
.L_x_105:
[----:B------:R-:W-:Y:S02]  /*7760*/  ISETP.NE.AND P0, PT, R67, RZ, PT ;  /* 0x000000ff4300720c */ /* 0x000fe40003f05270 */
[----:B------:R-:W-:Y:S11]  /*7770*/  IADD3 R65, PT, PT, R65, 0x1, RZ ;  /* 0x0000000141417810 */ /* 0x000ff60007ffe0ff */
[----:B------:R2:W4:Y:S04]  /*7780*/  @P0 LDS.128 R56, [R4] ;  /* 0x0000000004380984 */ /* 0x0005280000000c00 */
[----:B------:R2:W1:Y:S04]  /*7790*/  @P0 LDS.128 R60, [R3+0x10] ;  /* 0x00001000033c0984 */ /* 0x0004680000000c00 */
[----:B------:R2:W1:Y:S04]  /*77a0*/  @P0 LDS.128 R68, [R2+0x20] ;  /* 0x0000200002440984 */ /* 0x0004680000000c00 */
[----:B------:R2:W1:Y:S02]  /*77b0*/  @P0 LDS.128 R76, [R0+0x30] ;  /* 0x00003000004c0984 */ /* 0x0004640000000c00 */
.L_x_104:
[----:B------:R-:W-:Y:S05]  /*77c0*/  BSYNC B1 ;  /* 0x0000000000017941 */ /* 0x000fea0003800000 */
.L_x_103:
[----:B--2---:R-:W-:Y:S05]  /*77d0*/  VIADD R0, R48, 0x40 ;  /* 0x0000004030007836 */ /* 0x004fea0000000000 */
[----:B------:R-:W-:Y:S04]  /*77e0*/  SHF.R.U32.HI R0, RZ, 0x15, R0 ;  /* 0x00000015ff007819 */ /* 0x000fe80000011600 */
[----:B------:R-:W-:Y:S11]  /*77f0*/  LOP3.LUT P0, RZ, R0, 0x3, R103, 0x48, !PT ;  /* 0x0000000300ff7812 */ /* 0x000ff60007804867 */
[----:B------:R-:W-:Y:S02]  /*7800*/  @!UPT UIADD3 URZ, UPT, UPT, URZ, URZ, URZ ;  /* 0x000000fffffff290 */ /* 0x000fe4000fffe0ff */
[----:B------:R-:W-:Y:S05]  /*7810*/  @!P0 BRA `(.L_x_108) ;  /* 0x0000000000408947 */ /* 0x000fea0003800000 */
[----:B------:R-:W1:Y:S01]  /*7820*/  LDCU.64 UR8, c[0x4][0x70] ;  /* 0x01000e00ff0877ac */ /* 0x000e620008000a00 */
[----:B------:R-:W-:Y:S01]  /*7830*/  MOV R3, 0x0 ;  /* 0x0000000000037802 */ /* 0x000fe20000000f00 */
[----:B------:R-:W-:Y:S02]  /*7840*/  HFMA2 R12, -RZ, RZ, 0, 5.9604644775390625e-08 ;  /* 0x00000001ff0c7431 */ /* 0x000fe400000001ff */
[----:B------:R-:W-:Y:S02]  /*7850*/  IMAD.MOV.U32 R8, RZ, RZ, 0x192 ;  /* 0x00000192ff087424 */ /* 0x000fe400078e00ff */
[----:B------:R-:W-:Y:S01]  /*7860*/  IMAD.MOV.U32 R13, RZ, RZ, RZ ;  /* 0x000000ffff0d7224 */ /* 0x000fe200078e00ff */
[----:B------:R-:W2:Y:S01]  /*7870*/  LDCU.64 UR6, c[0x4][0x78] ;  /* 0x01000f00ff0677ac */ /* 0x000ea20008000a00 */
[----:B------:R-:W3:Y:S01]  /*7880*/  LDC.64 R2, c[0x4][R3] ;  /* 0x0100000003027b82 */ /* 0x000ee20000000a00 */
[----:B------:R-:W5:Y:S01]  /*7890*/  LDCU.64 UR4, c[0x4][0x10] ;  /* 0x01000200ff0477ac */ /* 0x000f620008000a00 */
[----:B-1----:R-:W-:Y:S01]  /*78a0*/  MOV R5, UR9 ;  /* 0x0000000900057c02 */ /* 0x002fe20008000f00 */
[----:B------:R-:W-:Y:S01]  /*78b0*/  IMAD.U32 R4, RZ, RZ, UR8 ;  /* 0x00000008ff047e24 */ /* 0x000fe2000f8e00ff */
[----:B--2---:R-:W-:Y:S01]  /*78c0*/  MOV R7, UR7 ;  /* 0x0000000700077c02 */ /* 0x004fe20008000f00 */
[----:B------:R-:W-:Y:S01]  /*78d0*/  IMAD.U32 R6, RZ, RZ, UR6 ;  /* 0x00000006ff067e24 */ /* 0x000fe2000f8e00ff */
[----:B-----5:R-:W-:Y:S01]  /*78e0*/  MOV R11, UR5 ;  /* 0x00000005000b7c02 */ /* 0x020fe20008000f00 */
[----:B------:R-:W-:Y:S02]  /*78f0*/  IMAD.U32 R10, RZ, RZ, UR4 ;  /* 0x00000004ff0a7e24 */ /* 0x000fe4000f8e00ff */
[----:B------:R-:W-:Y:S07]  /*7900*/  LEPC R20, `(.L_x_108) ;  /* 0x000000001014794e */ /* 0x000fee0000000000 */
[----:B---34-:R-:W-:Y:S05]  /*7910*/  CALL.ABS.NOINC R2 ;  /* 0x0000000002007343 */ /* 0x018fea0003c00000 */
.L_x_108:
[----:B----4-:R-:W-:Y:S01]  /*7920*/  SHF.L.U32 R50, R56, 0x10, RZ ;  /* 0x0000001038327819 */ /* 0x010fe200000006ff */
[----:B------:R-:W-:Y:S05]  /*7930*/  WARPSYNC.ALL ;  /* 0x0000000000007948 */ /* 0x000fea0003800000 */
[----:B------:R-:W-:Y:S01]  /*7940*/  R2UR UR4, R48 ;  /* 0x00000000300472ca */ /* 0x000fe200000e0000 */
[----:B------:R-:W-:Y:S01]  /*7950*/  BSSY.RECONVERGENT B0, `(.L_x_109) ;  /* 0x000008f000007945 */ /* 0x000fe20003800200 */
[----:B------:R-:W-:Y:S02]  /*7960*/  LOP3.LUT R51, R56, 0xffff0000, RZ, 0xc0, !PT ;  /* 0xffff000038337812 */ /* 0x000fe400078ec0ff */
[----:B------:R-:W-:Y:S02]  /*7970*/  SHF.L.U32 R52, R57, 0x10, RZ ;  /* 0x0000001039347819 */ /* 0x000fe400000006ff */
[----:B------:R-:W-:Y:S02]  /*7980*/  ISETP.NE.AND P6, PT, R111, RZ, PT ;  /* 0x000000ff6f00720c */ /* 0x000fe40003fc5270 */
[----:B------:R-:W-:Y:S05]  /*7990*/  ISETP.NE.AND P0, PT, R102, RZ, PT ;  /* 0x000000ff6600720c */ /* 0x000fea0003f05270 */
[----:B-1----:R-:W1:Y:S02]  /*79a0*/  LDTM.x32 R4, tmem[UR4+0x40] ;  /* 0x00004004000479ee */ /* 0x002e6400082c0000 */
[C---:B-1----:R-:W-:Y:S01]  /*79b0*/  FMUL R0, R47.reuse, R4 ;  /* 0x000000042f007220 */ /* 0x042fe20000400000 */
[C---:B------:R-:W-:Y:S01]  /*79c0*/  FMUL R4, R47.reuse, R8 ;  /* 0x000000082f047220 */ /* 0x040fe20000400000 */
        /* <DEDUP_REMOVED lines=13> */
[----:B------:R-:W-:Y:S01]  /*7aa0*/  FMUL R24, R47, R28 ;  /* 0x0000001c2f187220 */ /* 0x000fe20000400000 */
[----:B------:R-:W-:Y:S01]  /*7ab0*/  FFMA R0, R49, R50, R0 ;  /* 0x0000003231007223 */ /* 0x000fe20000000000 */
[----:B------:R-:W-:Y:S01]  /*7ac0*/  SHF.L.U32 R50, R59, 0x10, RZ ;  /* 0x000000103b327819 */ /* 0x000fe200000006ff */
[C---:B------:R-:W-:Y:S01]  /*7ad0*/  FMUL R18, R47.reuse, R22 ;  /* 0x000000162f127220 */ /* 0x040fe20000400000 */
[C---:B------:R-:W-:Y:S01]  /*7ae0*/  FMUL R21, R47.reuse, R25 ;  /* 0x000000192f157220 */ /* 0x040fe20000400000 */
[----:B------:R-:W-:Y:S01]  /*7af0*/  FMUL R28, R47, R32 ;  /* 0x000000202f1c7220 */ /* 0x000fe20000400000 */
[----:B------:R-:W-:Y:S01]  /*7b00*/  LOP3.LUT R32, R57, 0xffff0000, RZ, 0xc0, !PT ;  /* 0xffff000039207812 */ /* 0x000fe200078ec0ff */
[----:B------:R-:W-:Y:S01]  /*7b10*/  FFMA R2, R49, R51, R2 ;  /* 0x0000003331027223 */ /* 0x000fe20000000002 */
[----:B------:R-:W-:Y:S01]  /*7b20*/  LOP3.LUT R51, R59, 0xffff0000, RZ, 0xc0, !PT ;  /* 0xffff00003b337812 */ /* 0x000fe200078ec0ff */
[C---:B------:R-:W-:Y:S01]  /*7b30*/  FMUL R22, R47.reuse, R26 ;  /* 0x0000001a2f167220 */ /* 0x040fe20000400000 */
[C---:B------:R-:W-:Y:S01]  /*7b40*/  FMUL R25, R47.reuse, R29 ;  /* 0x0000001d2f197220 */ /* 0x040fe20000400000 */
[C---:B------:R-:W-:Y:S01]  /*7b50*/  FMUL R7, R47.reuse, R7 ;  /* 0x000000072f077220 */ /* 0x040fe20000400000 */
[C---:B------:R-:W-:Y:S01]  /*7b60*/  FMUL R26, R47.reuse, R30 ;  /* 0x0000001e2f1a7220 */ /* 0x040fe20000400000 */
[C---:B------:R-:W-:Y:S01]  /*7b70*/  FMUL R29, R47.reuse, R33 ;  /* 0x000000212f1d7220 */ /* 0x040fe20000400000 */
[C---:B------:R-:W-:Y:S01]  /*7b80*/  SHF.L.U32 R33, R58.reuse, 0x10, RZ ;  /* 0x000000103a217819 */ /* 0x040fe200000006ff */
[----:B------:R-:W-:Y:S01]  /*7b90*/  FMUL R30, R47, R34 ;  /* 0x000000222f1e7220 */ /* 0x000fe20000400000 */
[----:B------:R-:W-:Y:S01]  /*7ba0*/  LOP3.LUT R34, R58, 0xffff0000, RZ, 0xc0, !PT ;  /* 0xffff00003a227812 */ /* 0x000fe200078ec0ff */
[C---:B------:R-:W-:Y:S01]  /*7bb0*/  FFMA R3, R49.reuse, R52, R3 ;  /* 0x0000003431037223 */ /* 0x040fe20000000003 */
[----:B------:R-:W-:Y:S01]  /*7bc0*/  F2FP.BF16.F32.PACK_AB R52, R2, R0 ;  /* 0x000000000234723e */ /* 0x000fe200000010ff */
[----:B------:R-:W-:Y:S01]  /*7bd0*/  FFMA R7, R49, R32, R7 ;  /* 0x0000002031077223 */ /* 0x000fe20000000007 */
[C---:B------:R-:W-:Y:S01]  /*7be0*/  SHF.L.U32 R0, R60.reuse, 0x10, RZ ;  /* 0x000000103c007819 */ /* 0x040fe200000006ff */
[----:B------:R-:W-:Y:S01]  /*7bf0*/  FMUL R11, R47, R11 ;  /* 0x0000000b2f0b7220 */ /* 0x000fe20000400000 */
[----:B------:R-:W-:Y:S01]  /*7c00*/  LOP3.LUT R2, R60, 0xffff0000, RZ, 0xc0, !PT ;  /* 0xffff00003c027812 */ /* 0x000fe200078ec0ff */
[----:B------:R-:W-:Y:S01]  /*7c10*/  FFMA R4, R49, R33, R4 ;  /* 0x0000002131047223 */ /* 0x000fe20000000004 */
[----:B------:R-:W-:Y:S01]  /*7c20*/  F2FP.BF16.F32.PACK_AB R53, R7, R3 ;  /* 0x000000030735723e */ /* 0x000fe200000010ff */
[----:B------:R-:W-:Y:S01]  /*7c30*/  FFMA R5, R49, R34, R5 ;  /* 0x0000002231057223 */ /* 0x000fe20000000005 */
[----:B------:R-:W-:Y:S01]  /*7c40*/  SHF.L.U32 R3, R61, 0x10, RZ ;  /* 0x000000103d037819 */ /* 0x000fe200000006ff */
[C---:B------:R-:W-:Y:S01]  /*7c50*/  FFMA R6, R49.reuse, R50, R6 ;  /* 0x0000003231067223 */ /* 0x040fe20000000006 */
[C---:B------:R-:W-:Y:S01]  /*7c60*/  FFMA R11, R49.reuse, R51, R11 ;  /* 0x00000033310b7223 */ /* 0x040fe2000000000b */
[----:B------:R-:W-:Y:S01]  /*7c70*/  FFMA R8, R49, R0, R8 ;  /* 0x0000000031087223 */ /* 0x000fe20000000008 */
[----:B------:R-:W-:Y:S01]  /*7c80*/  LOP3.LUT R0, R61, 0xffff0000, RZ, 0xc0, !PT ;  /* 0xffff00003d007812 */ /* 0x000fe200078ec0ff */
[----:B------:R-:W-:Y:S01]  /*7c90*/  FMUL R15, R47, R15 ;  /* 0x0000000f2f0f7220 */ /* 0x000fe20000400000 */
[----:B------:R-:W-:Y:S01]  /*7ca0*/  F2FP.BF16.F32.PACK_AB R54, R5, R4 ;  /* 0x000000040536723e */ /* 0x000fe200000010ff */
[C---:B------:R-:W-:Y:S01]  /*7cb0*/  FFMA R9, R49.reuse, R2, R9 ;  /* 0x0000000231097223 */ /* 0x040fe20000000009 */
[C---:B------:R-:W-:Y:S01]  /*7cc0*/  SHF.L.U32 R2, R62.reuse, 0x10, RZ ;  /* 0x000000103e027819 */ /* 0x040fe200000006ff */
[----:B------:R-:W-:Y:S01]  /*7cd0*/  FFMA R10, R49, R3, R10 ;  /* 0x00000003310a7223 */ /* 0x000fe2000000000a */
[----:B------:R-:W-:Y:S01]  /*7ce0*/  SHF.L.U32 R3, R63, 0x10, RZ ;  /* 0x000000103f037819 */ /* 0x000fe200000006ff */
[C---:B------:R-:W-:Y:S01]  /*7cf0*/  FFMA R15, R49.reuse, R0, R15 ;  /* 0x00000000310f7223 */ /* 0x040fe2000000000f */
[----:B------:R-:W-:Y:S01]  /*7d00*/  LOP3.LUT R0, R62, 0xffff0000, RZ, 0xc0, !PT ;  /* 0xffff00003e007812 */ /* 0x000fe200078ec0ff */
[----:B------:R-:W-:Y:S01]  /*7d10*/  FFMA R12, R49, R2, R12 ;  /* 0x00000002310c7223 */ /* 0x000fe2000000000c */
[C---:B------:R-:W-:Y:S01]  /*7d20*/  SHF.L.U32 R2, R68.reuse, 0x10, RZ ;  /* 0x0000001044027819 */ /* 0x040fe200000006ff */
[----:B------:R-:W-:Y:S01]  /*7d30*/  FMUL R19, R47, R19 ;  /* 0x000000132f137220 */ /* 0x000fe20000400000 */
[----:B------:R-:W-:Y:S01]  /*7d40*/  F2FP.BF16.F32.PACK_AB R55, R11, R6 ;  /* 0x000000060b37723e */ /* 0x000fe200000010ff */
[----:B------:R-:W-:Y:S01]  /*7d50*/  FFMA R13, R49, R0, R13 ;  /* 0x00000000310d7223 */ /* 0x000fe2000000000d */
[----:B------:R-:W-:Y:S01]  /*7d60*/  LOP3.LUT R0, R63, 0xffff0000, RZ, 0xc0, !PT ;  /* 0xffff00003f007812 */ /* 0x000fe200078ec0ff */
[----:B------:R-:W-:Y:S01]  /*7d70*/  FFMA R14, R49, R3, R14 ;  /* 0x00000003310e7223 */ /* 0x000fe2000000000e */
[----:B------:R-:W-:Y:S01]  /*7d80*/  LOP3.LUT R3, R68, 0xffff0000, RZ, 0xc0, !PT ;  /* 0xffff000044037812 */ /* 0x000fe200078ec0ff */
[----:B------:R-:W-:Y:S01]  /*7d90*/  FMUL R23, R47, R23 ;  /* 0x000000172f177220 */ /* 0x000fe20000400000 */
[----:B------:R-:W-:Y:S01]  /*7da0*/  F2FP.BF16.F32.PACK_AB R8, R9, R8 ;  /* 0x000000080908723e */ /* 0x000fe200000010ff */
[----:B------:R-:W-:Y:S01]  /*7db0*/  FFMA R19, R49, R0, R19 ;  /* 0x0000000031137223 */ /* 0x000fe20000000013 */
[----:B------:R-:W-:Y:S01]  /*7dc0*/  SHF.L.U32 R0, R69, 0x10, RZ ;  /* 0x0000001045007819 */ /* 0x000fe200000006ff */
[----:B------:R-:W-:Y:S01]  /*7dd0*/  FFMA R16, R49, R2, R16 ;  /* 0x0000000231107223 */ /* 0x000fe20000000010 */
[----:B------:R-:W-:Y:S01]  /*7de0*/  LOP3.LUT R2, R69, 0xffff0000, RZ, 0xc0, !PT ;  /* 0xffff000045027812 */ /* 0x000fe200078ec0ff */
[----:B------:R-:W-:Y:S01]  /*7df0*/  FFMA R17, R49, R3, R17 ;  /* 0x0000000331117223 */ /* 0x000fe20000000011 */
[----:B------:R-:W-:Y:S01]  /*7e00*/  SHF.L.U32 R3, R71, 0x10, RZ ;  /* 0x0000001047037819 */ /* 0x000fe200000006ff */
[C---:B------:R-:W-:Y:S01]  /*7e10*/  FFMA R18, R49.reuse, R0, R18 ;  /* 0x0000000031127223 */ /* 0x040fe20000000012 */
[C---:B------:R-:W-:Y:S01]  /*7e20*/  SHF.L.U32 R0, R70.reuse, 0x10, RZ ;  /* 0x0000001046007819 */ /* 0x040fe200000006ff */
[----:B------:R-:W-:Y:S01]  /*7e30*/  FFMA R23, R49, R2, R23 ;  /* 0x0000000231177223 */ /* 0x000fe20000000017 */
[----:B------:R-:W-:Y:S01]  /*7e40*/  LOP3.LUT R2, R70, 0xffff0000, RZ, 0xc0, !PT ;  /* 0xffff000046027812 */ /* 0x000fe200078ec0ff */
[----:B------:R-:W-:Y:S01]  /*7e50*/  FMUL R27, R47, R27 ;  /* 0x0000001b2f1b7220 */ /* 0x000fe20000400000 */
[----:B------:R-:W-:Y:S01]  /*7e60*/  F2FP.BF16.F32.PACK_AB R9, R15, R10 ;  /* 0x0000000a0f09723e */ /* 0x000fe200000010ff */
[----:B------:R-:W-:Y:S01]  /*7e70*/  FFMA R20, R49, R0, R20 ;  /* 0x0000000031147223 */ /* 0x000fe20000000014 */
[----:B------:R-:W-:Y:S01]  /*7e80*/  LOP3.LUT R0, R71, 0xffff0000, RZ, 0xc0, !PT ;  /* 0xffff000047007812 */ /* 0x000fe200078ec0ff */
[C---:B------:R-:W-:Y:S01]  /*7e90*/  FFMA R21, R49.reuse, R2, R21 ;  /* 0x0000000231157223 */ /* 0x040fe20000000015 */
[C---:B------:R-:W-:Y:S01]  /*7ea0*/  SHF.L.U32 R2, R76.reuse, 0x10, RZ ;  /* 0x000000104c027819 */ /* 0x040fe200000006ff */
[----:B------:R-:W-:Y:S01]  /*7eb0*/  FFMA R22, R49, R3, R22 ;  /* 0x0000000331167223 */ /* 0x000fe20000000016 */
[----:B------:R-:W-:Y:S01]  /*7ec0*/  SHF.L.U32 R3, R77, 0x10, RZ ;  /* 0x000000104d037819 */ /* 0x000fe200000006ff */
[----:B------:R1:W-:Y:S01]  /*7ed0*/  STS.128 [R100+0x4000], R52 ;  /* 0x0040003464007388 */ /* 0x0003e20000000c00 */
[----:B------:R-:W-:Y:S01]  /*7ee0*/  F2FP.BF16.F32.PACK_AB R10, R13, R12 ;  /* 0x0000000c0d0a723e */ /* 0x000fe200000010ff */
[C---:B------:R-:W-:Y:S01]  /*7ef0*/  FFMA R27, R49.reuse, R0, R27 ;  /* 0x00000000311b7223 */ /* 0x040fe2000000001b */
[----:B------:R-:W-:Y:S01]  /*7f00*/  LOP3.LUT R0, R76, 0xffff0000, RZ, 0xc0, !PT ;  /* 0xffff00004c007812 */ /* 0x000fe200078ec0ff */
[----:B------:R-:W-:Y:S01]  /*7f10*/  FFMA R24, R49, R2, R24 ;  /* 0x0000000231187223 */ /* 0x000fe20000000018 */
[----:B------:R-:W-:Y:S01]  /*7f20*/  F2FP.BF16.F32.PACK_AB R11, R19, R14 ;  /* 0x0000000e130b723e */ /* 0x000fe200000010ff */
[----:B------:R-:W-:Y:S01]  /*7f30*/  FMUL R31, R47, R31 ;  /* 0x0000001f2f1f7220 */ /* 0x000fe20000400000 */
[C---:B------:R-:W-:Y:S01]  /*7f40*/  SHF.L.U32 R2, R78.reuse, 0x10, RZ ;  /* 0x000000104e027819 */ /* 0x040fe200000006ff */
[----:B------:R-:W-:Y:S01]  /*7f50*/  FFMA R25, R49, R0, R25 ;  /* 0x0000000031197223 */ /* 0x000fe20000000019 */
[----:B------:R-:W-:Y:S01]  /*7f60*/  LOP3.LUT R0, R77, 0xffff0000, RZ, 0xc0, !PT ;  /* 0xffff00004d007812 */ /* 0x000fe200078ec0ff */
[----:B------:R1:W-:Y:S01]  /*7f70*/  STS.128 [R105+0x4010], R8 ;  /* 0x0040100869007388 */ /* 0x0003e20000000c00 */
[----:B------:R-:W-:Y:S01]  /*7f80*/  SHF.L.U32 R4, R79, 0x10, RZ ;  /* 0x000000104f047819 */ /* 0x000fe200000006ff */
[C---:B------:R-:W-:Y:S01]  /*7f90*/  FFMA R26, R49.reuse, R3, R26 ;  /* 0x00000003311a7223 */ /* 0x040fe2000000001a */
[----:B------:R-:W-:Y:S01]  /*7fa0*/  LOP3.LUT R3, R78, 0xffff0000, RZ, 0xc0, !PT ;  /* 0xffff00004e037812 */ /* 0x000fe200078ec0ff */
[----:B------:R-:W-:Y:S01]  /*7fb0*/  FFMA R31, R49, R0, R31 ;  /* 0x00000000311f7223 */ /* 0x000fe2000000001f */
[----:B------:R-:W-:Y:S01]  /*7fc0*/  F2FP.BF16.F32.PACK_AB R16, R17, R16 ;  /* 0x000000101110723e */ /* 0x000fe200000010ff */
[----:B------:R-:W-:Y:S01]  /*7fd0*/  FMUL R35, R47, R35 ;  /* 0x000000232f237220 */ /* 0x000fe20000400000 */
[----:B------:R-:W-:Y:S01]  /*7fe0*/  LOP3.LUT R5, R79, 0xffff0000, RZ, 0xc0, !PT ;  /* 0xffff00004f057812 */ /* 0x000fe200078ec0ff */
[----:B------:R-:W-:Y:S01]  /*7ff0*/  FFMA R28, R49, R2, R28 ;  /* 0x00000002311c7223 */ /* 0x000fe2000000001c */
[----:B------:R-:W-:Y:S01]  /*8000*/  F2FP.BF16.F32.PACK_AB R17, R23, R18 ;  /* 0x000000121711723e */ /* 0x000fe200000010ff */
[----:B------:R-:W-:Y:S01]  /*8010*/  FFMA R29, R49, R3, R29 ;  /* 0x00000003311d7223 */ /* 0x000fe2000000001d */
[----:B------:R-:W-:Y:S01]  /*8020*/  F2FP.BF16.F32.PACK_AB R18, R21, R20 ;  /* 0x000000141512723e */ /* 0x000fe200000010ff */
[----:B------:R-:W-:Y:S01]  /*8030*/  FFMA R30, R49, R4, R30 ;  /* 0x00000004311e7223 */ /* 0x000fe2000000001e */
[----:B------:R-:W-:Y:S01]  /*8040*/  F2FP.BF16.F32.PACK_AB R19, R27, R22 ;  /* 0x000000161b13723e */ /* 0x000fe200000010ff */
[----:B------:R-:W-:Y:S01]  /*8050*/  FFMA R35, R49, R5, R35 ;  /* 0x0000000531237223 */ /* 0x000fe20000000023 */
[----:B------:R-:W-:Y:S02]  /*8060*/  F2FP.BF16.F32.PACK_AB R24, R25, R24 ;  /* 0x000000181918723e */ /* 0x000fe400000010ff */
[----:B------:R-:W-:Y:S01]  /*8070*/  F2FP.BF16.F32.PACK_AB R25, R31, R26 ;  /* 0x0000001a1f19723e */ /* 0x000fe200000010ff */
[----:B------:R1:W-:Y:S01]  /*8080*/  STS.128 [R104+0x4020], R16 ;  /* 0x0040201068007388 */ /* 0x0003e20000000c00 */
[----:B------:R-:W-:Y:S02]  /*8090*/  F2FP.BF16.F32.PACK_AB R26, R29, R28 ;  /* 0x0000001c1d1a723e */ /* 0x000fe400000010ff */
[----:B------:R-:W-:Y:S02]  /*80a0*/  F2FP.BF16.F32.PACK_AB R27, R35, R30 ;  /* 0x0000001e231b723e */ /* 0x000fe400000010ff */
[----:B------:R-:W-:Y:S02]  /*80b0*/  MOV R0, UR40 ;  /* 0x0000002800007c02 */ /* 0x000fe40008000f00 */
[----:B------:R-:W-:Y:S01]  /*80c0*/  LEA R2, R65, UR50, 0x3 ;  /* 0x0000003241027c11 */ /* 0x000fe2000f8e18ff */
[----:B------:R1:W-:Y:S01]  /*80d0*/  STS.128 [R112+0x4030], R24 ;  /* 0x0040301870007388 */ /* 0x0003e20000000c00 */
[----:B------:R-:W-:Y:S02]  /*80e0*/  @P6 LEA R0, R0, UR50, 0x3 ;  /* 0x0000003200006c11 */ /* 0x000fe4000f8e18ff */
[----:B------:R-:W-:Y:S02]  /*80f0*/  @P6 SHF.L.U32 R3, R99, 0x1f, RZ ;  /* 0x0000001f63036819 */ /* 0x000fe400000006ff */
[----:B------:R-:W-:Y:S01]  /*8100*/  @P6 IADD3 R0, PT, PT, R0, 0x80, RZ ;  /* 0x0000008000006810 */ /* 0x000fe20007ffe0ff */
[----:B------:R-:W-:Y:S01]  /*8110*/  @!PT LDS RZ, [RZ] ;  /* 0x00000000fffff984 */ /* 0x000fe20000000800 */
[----:B------:R-:W-:Y:S01]  /*8120*/  @!PT LDS RZ, [RZ] ;  /* 0x00000000fffff984 */ /* 0x000fe20000000800 */
[----:B------:R-:W-:Y:S01]  /*8130*/  @!PT LDS RZ, [RZ] ;  /* 0x00000000fffff984 */ /* 0x000fe20000000800 */
[----:B------:R-:W-:Y:S01]  /*8140*/  @!PT LDS RZ, [RZ] ;  /* 0x00000000fffff984 */ /* 0x000fe20000000800 */
[----:B------:R2:W-:Y:S06]  /*8150*/  MEMBAR.ALL.CTA ;  /* 0x0000000000007992 */ /* 0x0005ec0000008000 */
[----:B--2---:R-:W2:Y:S01]  /*8160*/  FENCE.VIEW.ASYNC.S ;  /* 0x00000000000073c6 */ /* 0x004ea20000000000 */
[----:B------:R-:W-:Y:S01]  /*8170*/  @P6 PRMT R0, R113, 0x654, R0 ;  /* 0x0000065471006816 */ /* 0x000fe20000000000 */
[----:B--2---:R-:W-:Y:S06]  /*8180*/  BAR.SYNC.DEFER_BLOCKING 0x1, 0x80 ;  /* 0x0042000000007b1d */ /* 0x004fec0000010000 */
        /* <DEDUP_REMOVED lines=10> */
[----:B--2---:R-:W-:Y:S04]  /*8230*/  DEPBAR.LE SB0, 0x1 ;  /* 0x000080400000791a */ /* 0x004fe80000000000 */
.L_x_110:
[----:B------:R-:W-:Y:S05]  /*8240*/  BSYNC.RECONVERGENT B0 ;  /* 0x0000000000007941 */ /* 0x000fea0003800200 */
.L_x_109:
[----:B------:R-:W-:Y:S01]  /*8250*/  BAR.SYNC.DEFER_BLOCKING 0x1, 0x80 ;  /* 0x0042000000007b1d */ /* 0x000fe20000010000 */
[----:B------:R-:W-:Y:S04]  /*8260*/  UIADD3 UR56, UPT, UPT, UR40, 0x1, URZ ;  /* 0x0000000128387890 */ /* 0x000fe8000fffe0ff */
[----:B------:R-:W-:Y:S04]  /*8270*/  UISETP.NE.AND UP0, UPT, UR56, 0x4, UPT ;  /* 0x000000043800788c */ /* 0x000fe8000bf05270 */
[----:B------:R-:W-:Y:S01]  /*8280*/  USEL UR56, UR56, URZ, UP0 ;  /* 0x000000ff38387287 */ /* 0x000fe20008000000 */
[----:B------:R2:W-:Y:S01]  /*8290*/  @P6 SYNCS.ARRIVE.TRANS64.RED.A1T0 RZ, [R0+URZ], RZ ;  /* 0x000000ff00ff69a7 */ /* 0x0005e200081004ff */
[----:B------:R-:W-:Y:S01]  /*82a0*/  BSSY B1, `(.L_x_111) ;  /* 0x0000017000017945 */ /* 0x000fe20003800000 */
[----:B------:R-:W4:Y:S02]  /*82b0*/  @P6 SYNCS.PHASECHK.TRANS64.TRYWAIT P0, [R2+URZ+0x60], R3 ;  /* 0x00006003020065a7 */ /* 0x000f2400080011ff */
[----:B----4-:R-:W-:Y:S01]  /*82c0*/  @P6 SEL R66, RZ, 0x1, !P0 ;  /* 0x00000001ff426807 */ /* 0x010fe20004000000 */
[----:B--2---:R-:W-:Y:S06]  /*82d0*/  @!P6 BRA `(.L_x_112) ;  /* 0x00000000004ce947 */ /* 0x004fec0003800000 */
        /* <DEDUP_REMOVED lines=10> */
[----:B------:R-:W2:Y:S02]  /*8380*/  SYNCS.PHASECHK.TRANS64.TRYWAIT P0, [R2+URZ+0x60], R5 ;  /* 0x00006005020075a7 */ /* 0x000ea400080011ff */
[----:B--2---:R-:W-:Y:S05]  /*8390*/  @!P0 BRA `(.L_x_115) ;  /* 0x00000018002c8947 */ /* 0x004fea0003800000 */
.L_x_114:
[----:B------:R-:W-:Y:S05]  /*83a0*/  BSYNC B0 ;  /* 0x0000000000007941 */ /* 0x000fea0003800000 */
.L_x_113:
[----:B------:R-:W-:Y:S11]  /*83b0*/  ISETP.NE.AND P0, PT, R67, RZ, PT ;  /* 0x000000ff4300720c */ /* 0x000ff60003f05270 */
[----:B------:R-:W-:Y:S02]  /*83c0*/  @!UPT UIADD3 URZ, UPT, UPT, URZ, URZ, URZ ;  /* 0x000000fffffff290 */ /* 0x000fe4000fffe0ff */
[----:B------:R4:W1:Y:S04]  /*83d0*/  @P0 LDS.128 R56, [R4] ;  /* 0x0000000004380984 */ /* 0x0008680000000c00 */
[----:B------:R4:W1:Y:S04]  /*83e0*/  @P0 LDS.128 R60, [R3+0x10] ;  /* 0x00001000033c0984 */ /* 0x0008680000000c00 */
[----:B------:R4:W1:Y:S04]  /*83f0*/  @P0 LDS.128 R68, [R0+0x20] ;  /* 0x0000200000440984 */ /* 0x0008680000000c00 */
[----:B------:R4:W1:Y:S02]  /*8400*/  @P0 LDS.128 R76, [R65+0x30] ;  /* 0x00003000414c0984 */ /* 0x0008640000000c00 */
.L_x_112:
[----:B------:R-:W-:Y:S05]  /*8410*/  BSYNC B1 ;  /* 0x0000000000017941 */ /* 0x000fea0003800000 */
.L_x_111:
[----:B----4-:R-:W-:Y:S05]  /*8420*/  VIADD R0, R48, 0x60 ;  /* 0x0000006030007836 */ /* 0x010fea0000000000 */
[----:B------:R-:W-:Y:S04]  /*8430*/  SHF.R.U32.HI R0, RZ, 0x15, R0 ;  /* 0x00000015ff007819 */ /* 0x000fe80000011600 */
[----:B------:R-:W-:Y:S11]  /*8440*/  LOP3.LUT P0, RZ, R0, 0x3, R103, 0x48, !PT ;  /* 0x0000000300ff7812 */ /* 0x000ff60007804867 */
[----:B------:R-:W-:Y:S02]  /*8450*/  @!UPT UIADD3 URZ, UPT, UPT, URZ, URZ, URZ ;  /* 0x000000fffffff290 */ /* 0x000fe4000fffe0ff */
[----:B------:R-:W-:Y:S05]  /*8460*/  @!P0 BRA `(.L_x_116) ;  /* 0x0000000000408947 */ /* 0x000fea0003800000 */
[----:B------:R-:W4:Y:S01]  /*8470*/  LDCU.64 UR8, c[0x4][0x70] ;  /* 0x01000e00ff0877ac */ /* 0x000f220008000a00 */
[----:B------:R-:W-:Y:S01]  /*8480*/  MOV R3, 0x0 ;  /* 0x0000000000037802 */ /* 0x000fe20000000f00 */
[----:B------:R-:W-:Y:S02]  /*8490*/  HFMA2 R12, -RZ, RZ, 0, 5.9604644775390625e-08 ;  /* 0x00000001ff0c7431 */ /* 0x000fe400000001ff */
[----:B-1----:R-:W-:Y:S02]  /*84a0*/  IMAD.MOV.U32 R8, RZ, RZ, 0x192 ;  /* 0x00000192ff087424 */ /* 0x002fe400078e00ff */
[----:B------:R-:W-:Y:S01]  /*84b0*/  IMAD.MOV.U32 R13, RZ, RZ, RZ ;  /* 0x000000ffff0d7224 */ /* 0x000fe200078e00ff */
[----:B------:R-:W1:Y:S01]  /*84c0*/  LDCU.64 UR6, c[0x4][0x78] ;  /* 0x01000f00ff0677ac */ /* 0x000e620008000a00 */
[----:B--2---:R-:W2:Y:S01]  /*84d0*/  LDC.64 R2, c[0x4][R3] ;  /* 0x0100000003027b82 */ /* 0x004ea20000000a00 */
[----:B------:R-:W5:Y:S01]  /*84e0*/  LDCU.64 UR4, c[0x4][0x10] ;  /* 0x01000200ff0477ac */ /* 0x000f620008000a00 */
[----:B----4-:R-:W-:Y:S01]  /*84f0*/  MOV R5, UR9 ;  /* 0x0000000900057c02 */ /* 0x010fe20008000f00 */
[----:B------:R-:W-:Y:S01]  /*8500*/  IMAD.U32 R4, RZ, RZ, UR8 ;  /* 0x00000008ff047e24 */ /* 0x000fe2000f8e00ff */
[----:B-1----:R-:W-:Y:S01]  /*8510*/  MOV R7, UR7 ;  /* 0x0000000700077c02 */ /* 0x002fe20008000f00 */
[----:B------:R-:W-:Y:S01]  /*8520*/  IMAD.U32 R6, RZ, RZ, UR6 ;  /* 0x00000006ff067e24 */ /* 0x000fe2000f8e00ff */
[----:B-----5:R-:W-:Y:S01]  /*8530*/  MOV R11, UR5 ;  /* 0x00000005000b7c02 */ /* 0x020fe20008000f00 */
[----:B------:R-:W-:Y:S02]  /*8540*/  IMAD.U32 R10, RZ, RZ, UR4 ;  /* 0x00000004ff0a7e24 */ /* 0x000fe4000f8e00ff */
[----:B------:R-:W-:Y:S07]  /*8550*/  LEPC R20, `(.L_x_116) ;  /* 0x000000001014794e */ /* 0x000fee0000000000 */
[----:B--23--:R-:W-:Y:S05]  /*8560*/  CALL.ABS.NOINC R2 ;  /* 0x0000000002007343 */ /* 0x00cfea0003c00000 */
.L_x_116:
[----:B------:R-:W-:Y:S01]  /*8570*/  ISETP.NE.AND P0, PT, R102, RZ, PT ;  /* 0x000000ff6600720c */ /* 0x000fe20003f05270 */
[----:B------:R-:W-:Y:S05]  /*8580*/  WARPSYNC.ALL ;  /* 0x0000000000007948 */ /* 0x000fea0003800000 */
[----:B------:R-:W-:Y:S01]  /*8590*/  R2UR UR4, R48 ;  /* 0x00000000300472ca */ /* 0x000fe200000e0000 */
[----:B------:R-:W-:Y:S01]  /*85a0*/  BSSY.RECONVERGENT B0, `(.L_x_117) ;  /* 0x000008d000007945 */ /* 0x000fe20003800200 */
[----:B------:R-:W-:Y:S02]  /*85b0*/  R2UR UR5, R64 ;  /* 0x00000000400572ca */ /* 0x000fe400000e0000 */
[C---:B-1----:R-:W-:Y:S02]  /*85c0*/  SHF.L.U32 R0, R56.reuse, 0x10, RZ ;  /* 0x0000001038007819 */ /* 0x042fe400000006ff */
[----:B--2---:R-:W-:Y:S02]  /*85d0*/  LOP3.LUT R2, R56, 0xffff0000, RZ, 0xc0, !PT ;  /* 0xffff000038027812 */ /* 0x004fe400078ec0ff */
[C---:B------:R-:W-:Y:S02]  /*85e0*/  SHF.L.U32 R3, R57.reuse, 0x10, RZ ;  /* 0x0000001039037819 */ /* 0x040fe400000006ff */
[----:B------:R-:W-:Y:S02]  /*85f0*/  LOP3.LUT R48, R57, 0xffff0000, RZ, 0xc0, !PT ;  /* 0xffff000039307812 */ /* 0x000fe400078ec0ff */
[C---:B------:R-:W-:Y:S01]  /*8600*/  SHF.L.U32 R50, R58.reuse, 0x10, RZ ;  /* 0x000000103a327819 */ /* 0x040fe200000006ff */
[----:B------:R-:W1:Y:S01]  /*8610*/  LDTM.x32 R4, tmem[UR4+0x60] ;  /* 0x00006004000479ee */ /* 0x000e6200082c0000 */
[----:B------:R-:W-:Y:S01]  /*8620*/  LOP3.LUT R51, R58, 0xffff0000, RZ, 0xc0, !PT ;  /* 0xffff00003a337812 */ /* 0x000fe200078ec0ff */
[----:B------:R-:W-:Y:S01]  /*8630*/  NOP ;  /* 0x0000000000007918 */ /* 0x000fe20000000000 */
[C---:B------:R-:W-:Y:S01]  /*8640*/  SHF.L.U32 R52, R59.reuse, 0x10, RZ ;  /* 0x000000103b347819 */ /* 0x040fe200000006ff */
[----:B------:R-:W-:Y:S01]  /*8650*/  UIADD3 UR5, UPT, UPT, UR5, 0xd0, URZ ;  /* 0x000000d005057890 */ /* 0x000fe2000fffe0ff */
[----:B------:R-:W-:Y:S02]  /*8660*/  LOP3.LUT R53, R59, 0xffff0000, RZ, 0xc0, !PT ;  /* 0xffff00003b357812 */ /* 0x000fe400078ec0ff */
[C---:B------:R-:W-:Y:S01]  /*8670*/  SHF.L.U32 R54, R60.reuse, 0x10, RZ ;  /* 0x000000103c367819 */ /* 0x040fe200000006ff */
[----:B------:R-:W-:Y:S01]  /*8680*/  UPRMT UR5, UR45, 0x654, UR5 ;  /* 0x000006542d057896 */ /* 0x000fe20008000005 */
[----:B------:R-:W-:Y:S02]  /*8690*/  LOP3.LUT R55, R60, 0xffff0000, RZ, 0xc0, !PT ;  /* 0xffff00003c377812 */ /* 0x000fe400078ec0ff */
[C---:B------:R-:W-:Y:S02]  /*86a0*/  SHF.L.U32 R56, R61.reuse, 0x10, RZ ;  /* 0x000000103d387819 */ /* 0x040fe400000006ff */
[----:B------:R-:W-:Y:S02]  /*86b0*/  LOP3.LUT R57, R61, 0xffff0000, RZ, 0xc0, !PT ;  /* 0xffff00003d397812 */ /* 0x000fe400078ec0ff */
[C---:B------:R-:W-:Y:S02]  /*86c0*/  SHF.L.U32 R58, R62.reuse, 0x10, RZ ;  /* 0x000000103e3a7819 */ /* 0x040fe400000006ff */
[----:B------:R-:W-:Y:S01]  /*86d0*/  LOP3.LUT R59, R62, 0xffff0000, RZ, 0xc0, !PT ;  /* 0xffff00003e3b7812 */ /* 0x000fe200078ec0ff */
[----:B-1----:R-:W-:Y:S01]  /*86e0*/  SYNCS.ARRIVE.TRANS64.RED.A1T0 RZ, [UR5], RZ ;  /* 0x000000ffffff79a7 */ /* 0x002fe20008100405 */
[C---:B------:R-:W-:Y:S02]  /*86f0*/  SHF.L.U32 R60, R63.reuse, 0x10, RZ ;  /* 0x000000103f3c7819 */ /* 0x040fe400000006ff */
[----:B------:R-:W-:Y:S02]  /*8700*/  LOP3.LUT R61, R63, 0xffff0000, RZ, 0xc0, !PT ;  /* 0xffff00003f3d7812 */ /* 0x000fe400078ec0ff */
[C---:B------:R-:W-:Y:S01]  /*8710*/  SHF.L.U32 R62, R68.reuse, 0x10, RZ ;  /* 0x00000010443e7819 */ /* 0x040fe200000006ff */
[C---:B------:R-:W-:Y:S01]  /*8720*/  FMUL R4, R47.reuse, R4 ;  /* 0x000000042f047220 */ /* 0x040fe20000400000 */
[C---:B------:R-:W-:Y:S01]  /*8730*/  FMUL R5, R47.reuse, R5 ;  /* 0x000000052f057220 */ /* 0x040fe20000400000 */
[----:B------:R-:W-:Y:S01]  /*8740*/  FMUL R6, R47, R6 ;  /* 0x000000062f067220 */ /* 0x000fe20000400000 */
[----:B------:R-:W-:Y:S01]  /*8750*/  LOP3.LUT R63, R68, 0xffff0000, RZ, 0xc0, !PT ;  /* 0xffff0000443f7812 */ /* 0x000fe200078ec0ff */
[C---:B------:R-:W-:Y:S01]  /*8760*/  FFMA R4, R49.reuse, R0, R4 ;  /* 0x0000000031047223 */ /* 0x040fe20000000004 */
[----:B------:R-:W-:Y:S01]  /*8770*/  FFMA R5, R49, R2, R5 ;  /* 0x0000000231057223 */ /* 0x000fe20000000005 */
[----:B------:R-:W-:Y:S01]  /*8780*/  SHF.L.U32 R64, R69, 0x10, RZ ;  /* 0x0000001045407819 */ /* 0x000fe200000006ff */
[----:B------:R-:W-:Y:S01]  /*8790*/  FFMA R6, R49, R3, R6 ;  /* 0x0000000331067223 */ /* 0x000fe20000000006 */
[----:B------:R-:W-:Y:S01]  /*87a0*/  FMUL R7, R47, R7 ;  /* 0x000000072f077220 */ /* 0x000fe20000400000 */
[----:B------:R-:W-:Y:S01]  /*87b0*/  LOP3.LUT R65, R69, 0xffff0000, RZ, 0xc0, !PT ;  /* 0xffff000045417812 */ /* 0x000fe200078ec0ff */
[----:B------:R-:W-:Y:S01]  /*87c0*/  FMUL R8, R47, R8 ;  /* 0x000000082f087220 */ /* 0x000fe20000400000 */
[----:B------:R-:W-:Y:S01]  /*87d0*/  F2FP.BF16.F32.PACK_AB R4, R5, R4 ;  /* 0x000000040504723e */ /* 0x000fe200000010ff */
[----:B------:R-:W-:Y:S01]  /*87e0*/  FFMA R7, R49, R48, R7 ;  /* 0x0000003031077223 */ /* 0x000fe20000000007 */
[----:B------:R-:W-:Y:S01]  /*87f0*/  FMUL R9, R47, R9 ;  /* 0x000000092f097220 */ /* 0x000fe20000400000 */
[----:B------:R-:W-:Y:S01]  /*8800*/  FFMA R8, R49, R50, R8 ;  /* 0x0000003231087223 */ /* 0x000fe20000000008 */
[C---:B------:R-:W-:Y:S01]  /*8810*/  SHF.L.U32 R66, R70.reuse, 0x10, RZ ;  /* 0x0000001046427819 */ /* 0x040fe200000006ff */
[----:B------:R-:W-:Y:S01]  /*8820*/  FMUL R0, R47, R10 ;  /* 0x0000000a2f007220 */ /* 0x000fe20000400000 */
[----:B------:R-:W-:Y:S01]  /*8830*/  F2FP.BF16.F32.PACK_AB R5, R7, R6 ;  /* 0x000000060705723e */ /* 0x000fe200000010ff */
[----:B------:R-:W-:Y:S01]  /*8840*/  FFMA R9, R49, R51, R9 ;  /* 0x0000003331097223 */ /* 0x000fe20000000009 */
[----:B------:R-:W-:Y:S01]  /*8850*/  FMUL R2, R47, R11 ;  /* 0x0000000b2f027220 */ /* 0x000fe20000400000 */
[----:B------:R-:W-:Y:S01]  /*8860*/  FFMA R0, R49, R52, R0 ;  /* 0x0000003431007223 */ /* 0x000fe20000000000 */
[----:B------:R-:W-:Y:S01]  /*8870*/  LOP3.LUT R67, R70, 0xffff0000, RZ, 0xc0, !PT ;  /* 0xffff000046437812 */ /* 0x000fe200078ec0ff */
[----:B------:R-:W-:Y:S01]  /*8880*/  FMUL R3, R47, R12 ;  /* 0x0000000c2f037220 */ /* 0x000fe20000400000 */
[----:B------:R-:W-:Y:S01]  /*8890*/  F2FP.BF16.F32.PACK_AB R6, R9, R8 ;  /* 0x000000080906723e */ /* 0x000fe200000010ff */
[----:B------:R-:W-:Y:S01]  /*88a0*/  FFMA R2, R49, R53, R2 ;  /* 0x0000003531027223 */ /* 0x000fe20000000002 */
[----:B------:R-:W-:Y:S01]  /*88b0*/  FMUL R10, R47, R13 ;  /* 0x0000000d2f0a7220 */ /* 0x000fe20000400000 */
[----:B------:R-:W-:Y:S01]  /*88c0*/  FFMA R3, R49, R54, R3 ;  /* 0x0000003631037223 */ /* 0x000fe20000000003 */
[----:B------:R-:W-:Y:S01]  /*88d0*/  SHF.L.U32 R68, R71, 0x10, RZ ;  /* 0x0000001047447819 */ /* 0x000fe200000006ff */
[----:B------:R-:W-:Y:S01]  /*88e0*/  FMUL R11, R47, R14 ;  /* 0x0000000e2f0b7220 */ /* 0x000fe20000400000 */
[----:B------:R-:W-:Y:S01]  /*88f0*/  F2FP.BF16.F32.PACK_AB R7, R2, R0 ;  /* 0x000000000207723e */ /* 0x000fe200000010ff */
[----:B------:R-:W-:Y:S01]  /*8900*/  FFMA R10, R49, R55, R10 ;  /* 0x00000037310a7223 */ /* 0x000fe2000000000a */
[C---:B------:R-:W-:Y:S01]  /*8910*/  FMUL R15, R47.reuse, R15 ;  /* 0x0000000f2f0f7220 */ /* 0x040fe20000400000 */
[C---:B------:R-:W-:Y:S01]  /*8920*/  FMUL R12, R47.reuse, R16 ;  /* 0x000000102f0c7220 */ /* 0x040fe20000400000 */
[----:B------:R-:W-:Y:S01]  /*8930*/  FMUL R13, R47, R17 ;  /* 0x000000112f0d7220 */ /* 0x000fe20000400000 */
[----:B------:R1:W-:Y:S01]  /*8940*/  STS.128 [R100+0x6000], R4 ;  /* 0x0060000464007388 */ /* 0x0003e20000000c00 */
[----:B------:R-:W-:Y:S01]  /*8950*/  LOP3.LUT R69, R71, 0xffff0000, RZ, 0xc0, !PT ;  /* 0xffff000047457812 */ /* 0x000fe200078ec0ff */
[C---:B------:R-:W-:Y:S01]  /*8960*/  FFMA R11, R49.reuse, R56, R11 ;  /* 0x00000038310b7223 */ /* 0x040fe2000000000b */
[----:B------:R-:W-:Y:S01]  /*8970*/  SHF.L.U32 R70, R76, 0x10, RZ ;  /* 0x000000104c467819 */ /* 0x000fe200000006ff */
[C---:B------:R-:W-:Y:S01]  /*8980*/  FFMA R15, R49.reuse, R57, R15 ;  /* 0x00000039310f7223 */ /* 0x040fe2000000000f */
[----:B------:R-:W-:Y:S01]  /*8990*/  F2FP.BF16.F32.PACK_AB R8, R10, R3 ;  /* 0x000000030a08723e */ /* 0x000fe200000010ff */
[C---:B------:R-:W-:Y:S01]  /*89a0*/  FFMA R12, R49.reuse, R58, R12 ;  /* 0x0000003a310c7223 */ /* 0x040fe2000000000c */
[----:B------:R-:W-:Y:S01]  /*89b0*/  FFMA R13, R49, R59, R13 ;  /* 0x0000003b310d7223 */ /* 0x000fe2000000000d */
[C---:B------:R-:W-:Y:S01]  /*89c0*/  FMUL R14, R47.reuse, R18 ;  /* 0x000000122f0e7220 */ /* 0x040fe20000400000 */
[C---:B------:R-:W-:Y:S01]  /*89d0*/  FMUL R19, R47.reuse, R19 ;  /* 0x000000132f137220 */ /* 0x040fe20000400000 */
[C---:B------:R-:W-:Y:S01]  /*89e0*/  FMUL R16, R47.reuse, R20 ;  /* 0x000000142f107220 */ /* 0x040fe20000400000 */
[----:B------:R-:W-:Y:S01]  /*89f0*/  FMUL R17, R47, R21 ;  /* 0x000000152f117220 */ /* 0x000fe20000400000 */
[----:B------:R-:W-:Y:S01]  /*8a00*/  FFMA R14, R49, R60, R14 ;  /* 0x0000003c310e7223 */ /* 0x000fe2000000000e */
        /* <DEDUP_REMOVED lines=9> */
[----:B------:R-:W-:Y:S01]  /*8aa0*/  F2FP.BF16.F32.PACK_AB R9, R15, R11 ;  /* 0x0000000b0f09723e */ /* 0x000fe200000010ff */
[----:B------:R-:W-:Y:S01]  /*8ab0*/  FFMA R23, R49, R65, R23 ;  /* 0x0000004131177223 */ /* 0x000fe20000000017 */
[----:B------:R-:W-:Y:S01]  /*8ac0*/  FMUL R27, R47, R27 ;  /* 0x0000001b2f1b7220 */ /* 0x000fe20000400000 */
[----:B------:R-:W-:Y:S01]  /*8ad0*/  F2FP.BF16.F32.PACK_AB R10, R13, R12 ;  /* 0x0000000c0d0a723e */ /* 0x000fe200000010ff */
[----:B------:R-:W-:Y:S01]  /*8ae0*/  FFMA R20, R49, R66, R20 ;  /* 0x0000004231147223 */ /* 0x000fe20000000014 */
[----:B------:R-:W-:Y:S01]  /*8af0*/  F2FP.BF16.F32.PACK_AB R11, R19, R14 ;  /* 0x0000000e130b723e */ /* 0x000fe200000010ff */
[----:B------:R-:W-:Y:S01]  /*8b00*/  FMUL R24, R47, R28 ;  /* 0x0000001c2f187220 */ /* 0x000fe20000400000 */
[----:B------:R-:W-:Y:S01]  /*8b10*/  LOP3.LUT R71, R76, 0xffff0000, RZ, 0xc0, !PT ;  /* 0xffff00004c477812 */ /* 0x000fe200078ec0ff */
[----:B------:R-:W-:Y:S01]  /*8b20*/  FFMA R21, R49, R67, R21 ;  /* 0x0000004331157223 */ /* 0x000fe20000000015 */
[----:B------:R-:W-:Y:S01]  /*8b30*/  SHF.L.U32 R72, R77, 0x10, RZ ;  /* 0x000000104d487819 */ /* 0x000fe200000006ff */
[----:B------:R1:W-:Y:S01]  /*8b40*/  STS.128 [R105+0x6010], R8 ;  /* 0x0060100869007388 */ /* 0x0003e20000000c00 */
[----:B------:R-:W-:Y:S01]  /*8b50*/  FMUL R25, R47, R29 ;  /* 0x0000001d2f197220 */ /* 0x000fe20000400000 */
[----:B------:R-:W-:Y:S01]  /*8b60*/  FFMA R22, R49, R68, R22 ;  /* 0x0000004431167223 */ /* 0x000fe20000000016 */
[----:B------:R-:W-:Y:S01]  /*8b70*/  LOP3.LUT R73, R77, 0xffff0000, RZ, 0xc0, !PT ;  /* 0xffff00004d497812 */ /* 0x000fe200078ec0ff */
[----:B------:R-:W-:Y:S01]  /*8b80*/  FMUL R26, R47, R30 ;  /* 0x0000001e2f1a7220 */ /* 0x000fe20000400000 */
[----:B------:R-:W-:Y:S01]  /*8b90*/  FFMA R27, R49, R69, R27 ;  /* 0x00000045311b7223 */ /* 0x000fe2000000001b */
[C---:B------:R-:W-:Y:S01]  /*8ba0*/  SHF.L.U32 R74, R78.reuse, 0x10, RZ ;  /* 0x000000104e4a7819 */ /* 0x040fe200000006ff */
[----:B------:R-:W-:Y:S01]  /*8bb0*/  FMUL R31, R47, R31 ;  /* 0x0000001f2f1f7220 */ /* 0x000fe20000400000 */
[----:B------:R-:W-:Y:S01]  /*8bc0*/  FFMA R24, R49, R70, R24 ;  /* 0x0000004631187223 */ /* 0x000fe20000000018 */
[----:B------:R-:W-:Y:S01]  /*8bd0*/  LOP3.LUT R75, R78, 0xffff0000, RZ, 0xc0, !PT ;  /* 0xffff00004e4b7812 */ /* 0x000fe200078ec0ff */
[----:B------:R-:W-:Y:S01]  /*8be0*/  FMUL R28, R47, R32 ;  /* 0x000000202f1c7220 */ /* 0x000fe20000400000 */
[----:B------:R-:W-:Y:S01]  /*8bf0*/  FFMA R25, R49, R71, R25 ;  /* 0x0000004731197223 */ /* 0x000fe20000000019 */
[----:B------:R-:W-:Y:S01]  /*8c00*/  SHF.L.U32 R76, R79, 0x10, RZ ;  /* 0x000000104f4c7819 */ /* 0x000fe200000006ff */
[----:B------:R-:W-:Y:S01]  /*8c10*/  FMUL R29, R47, R33 ;  /* 0x000000212f1d7220 */ /* 0x000fe20000400000 */
[----:B------:R-:W-:Y:S01]  /*8c20*/  F2FP.BF16.F32.PACK_AB R16, R17, R16 ;  /* 0x000000101110723e */ /* 0x000fe200000010ff */
[----:B------:R-:W-:Y:S01]  /*8c30*/  FFMA R26, R49, R72, R26 ;  /* 0x00000048311a7223 */ /* 0x000fe2000000001a */
[----:B------:R-:W-:Y:S01]  /*8c40*/  LOP3.LUT R77, R79, 0xffff0000, RZ, 0xc0, !PT ;  /* 0xffff00004f4d7812 */ /* 0x000fe200078ec0ff */
        /* <DEDUP_REMOVED lines=34> */
.L_x_118:
[----:B------:R-:W-:Y:S05]  /*8e70*/  BSYNC.RECONVERGENT B0 ;  /* 0x0000000000007941 */ /* 0x000fea0003800200 */
.L_x_117:
[----:B------:R-:W-:Y:S01]  /*8e80*/  BAR.SYNC.DEFER_BLOCKING 0x1, 0x80 ;  /* 0x0042000000007b1d */ /* 0x000fe20000010000 */
[----:B------:R-:W-:Y:S01]  /*8e90*/  UISETP.NE.AND UP0, UPT, UR52, -0x4, UPT ;  /* 0xfffffffc3400788c */ /* 0x000fe2000bf05270 */
[----:B------:R-:W-:Y:S08]  /*8ea0*/  IADD3 R45, PT, PT, R45, 0x1, RZ ;  /* 0x000000012d2d7810 */ /* 0x000ff00007ffe0ff */
[----:B------:R-:W-:Y:S05]  /*8eb0*/  BRA.U !UP0, `(.L_x_119) ;  /* 0x0000000108247547 */ /* 0x000fea000b800000 */
[----:B------:R-:W-:Y:S01]  /*8ec0*/  ISETP.NE.AND P0, PT, R111, RZ, PT ;  /* 0x000000ff6f00720c */ /* 0x000fe20003f05270 */
[----:B------:R-:W-:Y:S01]  /*8ed0*/  IMAD.U32 R0, RZ, RZ, UR56 ;  /* 0x00000038ff007e24 */ /* 0x000fe2000f8e00ff */
[----:B------:R-:W-:Y:S04]  /*8ee0*/  UIADD3 UR56, UPT, UPT, UR56, 0x1, URZ ;  /* 0x0000000138387890 */ /* 0x000fe8000fffe0ff */
[----:B------:R-:W-:Y:S04]  /*8ef0*/  UISETP.NE.AND UP0, UPT, UR56, 0x4, UPT ;  /* 0x000000043800788c */ /* 0x000fe8000bf05270 */
[----:B------:R-:W-:Y:S03]  /*8f00*/  USEL UR56, UR56, URZ, UP0 ;  /* 0x000000ff38387287 */ /* 0x000fe60008000000 */
[----:B------:R-:W-:Y:S05]  /*8f10*/  @P0 LEA R0, R0, UR50, 0x3 ;  /* 0x0000003200000c11 */ /* 0x000fea000f8e18ff */
[----:B------:R-:W-:Y:S05]  /*8f20*/  @P0 VIADD R0, R0, 0x80 ;  /* 0x0000008000000836 */ /* 0x000fea0000000000 */
[----:B------:R-:W-:Y:S04]  /*8f30*/  @P0 PRMT R0, R113, 0x654, R0 ;  /* 0x0000065471000816 */ /* 0x000fe80000000000 */
[----:B------:R2:W-:Y:S03]  /*8f40*/  @P0 SYNCS.ARRIVE.TRANS64.RED.A1T0 RZ, [R0+URZ], RZ ;  /* 0x000000ff00ff09a7 */ /* 0x0005e600081004ff */
.L_x_119:
[----:B------:R-:W-:Y:S01]  /*8f50*/  ISETP.NE.AND P1, PT, R106, RZ, PT ;  /* 0x000000ff6a00720c */ /* 0x000fe20003f25270 */
[----:B------:R-:W-:Y:S01]  /*8f60*/  UIADD3 UR52, UPT, UPT, UR52, 0x4, URZ ;  /* 0x0000000434347890 */ /* 0x000fe2000fffe0ff */
[----:B------:R-:W-:Y:S01]  /*8f70*/  ISETP.NE.AND P0, PT, R45, 0x2, PT ;  /* 0x000000022d00780c */ /* 0x000fe20003f05270 */
[----:B------:R-:W-:Y:S01]  /*8f80*/  UMOV UR57, UR51 ;  /* 0x0000003300397c82 */ /* 0x000fe20008000000 */
[----:B------:R-:W-:Y:S01]  /*8f90*/  LOP3.LUT R97, R97, 0x1, RZ, 0x3c, !PT ;  /* 0x0000000161617812 */ /* 0x000fe200078e3cff */
[----:B------:R-:W-:Y:S01]  /*8fa0*/  IMAD.IADD R14, R43, 0x1, R90 ;  /* 0x000000012b0e7824 */ /* 0x000fe200078e025a */
[----:B--2---:R-:W-:Y:S01]  /*8fb0*/  SEL R0, RZ, 0x1, P0 ;  /* 0x00000001ff007807 */ /* 0x004fe20000000000 */
[----:B-1----:R-:W-:Y:S01]  /*8fc0*/  IMAD.IADD R17, R44, 0x1, R91 ;  /* 0x000000012c117824 */ /* 0x002fe200078e025b */
[----:B------:R-:W-:Y:S02]  /*8fd0*/  SEL R45, R45, RZ, P0 ;  /* 0x000000ff2d2d7207 */ /* 0x000fe40000000000 */
[----:B------:R-:W-:Y:S03]  /*8fe0*/  LOP3.LUT R98, R98, R0, RZ, 0x3c, !PT ;  /* 0x0000000062627212 */ /* 0x000fe600078e3cff */
[----:B------:R-:W-:Y:S05]  /*8ff0*/  @P1 BRA `(.L_x_120) ;  /* 0xffffffc000241947 */ /* 0x000fea000383ffff */
[----:B------:R-:W-:-:S09]  /*9000*/  UISETP.NE.AND UP0, UPT, UR53, URZ, UPT ;  /* 0x000000ff3500728c */ /* 0x000fd2000bf05270 */
[----:B------:R-:W-:Y:S05]  /*9010*/  BRA.U !UP0, `(.L_x_121) ;  /* 0x0000000108487547 */ /* 0x000fea000b800000 */
[----:B------:R-:W1:Y:S02]  /*9020*/  LDCU.64 UR4, c[0x0][0x890] ;  /* 0x00011200ff0477ac */ /* 0x000e640008000a00 */
[----:B-1----:R-:W-:-:S04]  /*9030*/  UISETP.NE.U32.AND UP0, UPT, UR4, URZ, UPT ;  /* 0x000000ff0400728c */ /* 0x002fc8000bf05070 */
[----:B------:R-:W-:-:S09]  /*9040*/  UISETP.NE.AND.EX UP0, UPT, UR5, URZ, UPT, UP0 ;  /* 0x000000ff0500728c */ /* 0x000fd2000bf05300 */
[----:B------:R-:W-:Y:S05]  /*9050*/  BRA.U UP0, `(.L_x_122) ;  /* 0x00000001000c7547 */ /* 0x000fea000b800000 */
[----:B------:R-:W-:-:S13]  /*9060*/  FSETP.NEU.AND P0, PT, R49, RZ, PT ;  /* 0x000000ff3100720b */ /* 0x000fda0003f0d000 */
[----:B------:R-:W-:Y:S05]  /*9070*/  @!P0 EXIT ;  /* 0x000000000000894d */ /* 0x000fea0003800000 */
[----:B------:R-:W-:Y:S05]  /*9080*/  BRA `(.L_x_121) ;  /* 0x00000000002c7947 */ /* 0x000fea0003800000 */
.L_x_122:
[----:B------:R-:W-:Y:S01]  /*9090*/  ISETP.NE.AND P0, PT, R110, RZ, PT ;  /* 0x000000ff6e00720c */ /* 0x000fe20003f05270 */
[----:B------:R-:W-:-:S12]  /*90a0*/  BSSY.RECONVERGENT B0, `(.L_x_121) ;  /* 0x0000009000007945 */ /* 0x000fd80003800200 */
[----:B------:R-:W-:Y:S05]  /*90b0*/  @P0 BRA `(.L_x_123) ;  /* 0x0000000000140947 */ /* 0x000fea0003800000 */
[----:B------:R-:W1:Y:S02]  /*90c0*/  LDCU.64 UR4, c[0x0][0x888] ;  /* 0x00011100ff0477ac */ /* 0x000e640008000a00 */
[----:B-1----:R-:W-:-:S04]  /*90d0*/  ISETP.NE.U32.AND P0, PT, RZ, UR4, PT ;  /* 0x00000004ff007c0c */ /* 0x002fc8000bf05070 */
[----:B------:R-:W-:-:S13]  /*90e0*/  ISETP.NE.AND.EX P0, PT, RZ, UR5, PT, P0 ;  /* 0x00000005ff007c0c */ /* 0x000fda000bf05300 */
[----:B------:R-:W-:Y:S05]  /*90f0*/  @!P0 EXIT ;  /* 0x000000000000894d */ /* 0x000fea0003800000 */
[----:B------:R-:W-:Y:S05]  /*9100*/  BRA `(.L_x_124) ;  /* 0x0000000000087947 */ /* 0x000fea0003800000 */
.L_x_123:
[----:B------:R-:W-:-:S13]  /*9110*/  FSETP.NEU.AND P0, PT, R49, RZ, PT ;  /* 0x000000ff3100720b */ /* 0x000fda0003f0d000 */
[----:B------:R-:W-:Y:S05]  /*9120*/  @!P0 EXIT ;  /* 0x000000000000894d */ /* 0x000fea0003800000 */
.L_x_124:
[----:B------:R-:W-:Y:S05]  /*9130*/  BSYNC.RECONVERGENT B0 ;  /* 0x0000000000007941 */ /* 0x000fea0003800200 */
.L_x_121:
[----:B------:R-:W-:Y:S01]  /*9140*/  ULEA UR4, UR56, UR50, 0x3 ;  /* 0x0000003238047291 */ /* 0x000fe2000f8e18ff */
[----:B------:R-:W-:-:S04]  /*9150*/  DEPBAR.LE SB0, 0x0 ;  /* 0x000080000000791a */ /* 0x000fc80000000000 */
[----:B------:R-:W-:-:S04]  /*9160*/  UIADD3 UR4, UPT, UPT, UR4, 0x80, URZ ;  /* 0x0000008004047890 */ /* 0x000fc8000fffe0ff */
[----:B------:R-:W-:-:S09]  /*9170*/  UPRMT UR4, UR45, 0x654, UR4 ;  /* 0x000006542d047896 */ /* 0x000fd20008000004 */
[----:B------:R-:W-:Y:S01]  /*9180*/  SYNCS.ARRIVE.TRANS64.RED.A1T0 RZ, [UR4], RZ ;  /* 0x000000ffffff79a7 */ /* 0x000fe20008100404 */
[----:B------:R-:W-:Y:S05]  /*9190*/  EXIT ;  /* 0x000000000000794d */ /* 0x000fea0003800000 */
.L_x_19:
[----:B------:R-:W-:Y:S07]  /*91a0*/  MOV R2, UR17 ;  /* 0x0000001100027c02 */ /* 0x000fee0008000f00 */
.L_x_125:
[----:B-1----:R1:W2:Y:S02]  /*91b0*/  SYNCS.PHASECHK.TRANS64.TRYWAIT P1, [R2+URZ+0x30], R4 ;  /* 0x00003004020075a7 */ /* 0x0022a400080211ff */
[----:B--2---:R-:W-:Y:S05]  /*91c0*/  @!P1 NANOSLEEP.SYNCS 0x989680 ;  /* 0x009896800000995d */ /* 0x004fea0003900000 */
[----:B------:R-:W2:Y:S02]  /*91d0*/  @!P1 SYNCS.PHASECHK.TRANS64 P1, [R2+URZ+0x30], R4 ;  /* 0x00003004020095a7 */ /* 0x000ea400080210ff */
[----:B--2---:R-:W-:Y:S05]  /*91e0*/  @!P1 BRA `(.L_x_125) ;  /* 0xfffffffc00f09947 */ /* 0x004fea000383ffff */
[----:B------:R-:W-:Y:S05]  /*91f0*/  BRA `(.L_x_18) ;  /* 0xffffff84007c7947 */ /* 0x000fea000383ffff */
.L_x_25:
[----:B------:R-:W-:Y:S07]  /*9200*/  MOV R2, UR25 ;  /* 0x0000001900027c02 */ /* 0x000fee0008000f00 */
.L_x_126:
[----:B-1----:R1:W2:Y:S02]  /*9210*/  SYNCS.PHASECHK.TRANS64.TRYWAIT P0, [R2+URZ+0x30], R4 ;  /* 0x00003004020075a7 */ /* 0x0022a400080011ff */
[----:B--2---:R-:W-:Y:S05]  /*9220*/  @!P0 NANOSLEEP.SYNCS 0x989680 ;  /* 0x009896800000895d */ /* 0x004fea0003900000 */
[----:B------:R-:W2:Y:S02]  /*9230*/  @!P0 SYNCS.PHASECHK.TRANS64 P0, [R2+URZ+0x30], R4 ;  /* 0x00003004020085a7 */ /* 0x000ea400080010ff */
[----:B--2---:R-:W-:Y:S05]  /*9240*/  @!P0 BRA `(.L_x_126) ;  /* 0xfffffffc00f08947 */ /* 0x004fea000383ffff */
[----:B------:R-:W-:Y:S05]  /*9250*/  BRA `(.L_x_24) ;  /* 0xffffff8800fc7947 */ /* 0x000fea000383ffff */
.L_x_29:
[----:B-1----:R-:W-:-:S07]  /*9260*/  MOV R2, UR22 ;  /* 0x0000001600027c02 */ /* 0x002fce0008000f00 */
.L_x_127:
[----:B-1----:R1:W2:Y:S02]  /*9270*/  SYNCS.PHASECHK.TRANS64.TRYWAIT P0, [R2+URZ+0xb0], R3 ;  /* 0x0000b003020075a7 */ /* 0x0022a400080011ff */
[----:B--2---:R-:W-:Y:S05]  /*9280*/  @!P0 NANOSLEEP.SYNCS 0x989680 ;  /* 0x009896800000895d */ /* 0x004fea0003900000 */
[----:B------:R-:W2:Y:S02]  /*9290*/  @!P0 SYNCS.PHASECHK.TRANS64 P0, [R2+URZ+0xb0], R3 ;  /* 0x0000b003020085a7 */ /* 0x000ea400080010ff */
[----:B--2---:R-:W-:Y:S05]  /*92a0*/  @!P0 BRA `(.L_x_127) ;  /* 0xfffffffc00f08947 */ /* 0x004fea000383ffff */
[----:B------:R-:W-:Y:S05]  /*92b0*/  BRA `(.L_x_128) ;  /* 0xffffff8c00d47947 */ /* 0x000fea000383ffff */
.L_x_33:
[----:B------:R-:W-:-:S07]  /*92c0*/  MOV R0, UR4 ;  /* 0x0000000400007c02 */ /* 0x000fce0008000f00 */
.L_x_129:
[----:B-1----:R1:W2:Y:S02]  /*92d0*/  SYNCS.PHASECHK.TRANS64.TRYWAIT P0, [R0+URZ], R2 ;  /* 0x00000002000075a7 */ /* 0x0022a400080011ff */
[----:B--2---:R-:W-:Y:S05]  /*92e0*/  @!P0 NANOSLEEP.SYNCS 0x989680 ;  /* 0x009896800000895d */ /* 0x004fea0003900000 */
[----:B------:R-:W2:Y:S02]  /*92f0*/  @!P0 SYNCS.PHASECHK.TRANS64 P0, [R0+URZ], R2 ;  /* 0x00000002000085a7 */ /* 0x000ea400080010ff */
[----:B--2---:R-:W-:Y:S05]  /*9300*/  @!P0 BRA `(.L_x_129) ;  /* 0xfffffffc00f08947 */ /* 0x004fea000383ffff */
[----:B------:R-:W-:Y:S05]  /*9310*/  BRA `(.L_x_130) ;  /* 0xffffff94002c7947 */ /* 0x000fea000383ffff */
.L_x_34:
[----:B------:R-:W-:-:S07]  /*9320*/  MOV R0, UR4 ;  /* 0x0000000400007c02 */ /* 0x000fce0008000f00 */
.L_x_131:
[----:B-1----:R1:W2:Y:S02]  /*9330*/  SYNCS.PHASECHK.TRANS64.TRYWAIT P0, [R0+URZ], R2 ;  /* 0x00000002000075a7 */ /* 0x0022a400080011ff */
[----:B--2---:R-:W-:Y:S05]  /*9340*/  @!P0 NANOSLEEP.SYNCS 0x989680 ;  /* 0x009896800000895d */ /* 0x004fea0003900000 */
[----:B------:R-:W2:Y:S02]  /*9350*/  @!P0 SYNCS.PHASECHK.TRANS64 P0, [R0+URZ], R2 ;  /* 0x00000002000085a7 */ /* 0x000ea400080010ff */
[----:B--2---:R-:W-:Y:S05]  /*9360*/  @!P0 BRA `(.L_x_131) ;  /* 0xfffffffc00f08947 */ /* 0x004fea000383ffff */
[----:B------:R-:W-:Y:S05]  /*9370*/  BRA `(.L_x_132) ;  /* 0xffffff94003c7947 */ /* 0x000fea000383ffff */
.L_x_35:
[----:B------:R-:W-:-:S07]  /*9380*/  MOV R0, UR4 ;  /* 0x0000000400007c02 */ /* 0x000fce0008000f00 */
.L_x_133:
[----:B-1----:R1:W2:Y:S02]  /*9390*/  SYNCS.PHASECHK.TRANS64.TRYWAIT P0, [R0+URZ], R2 ;  /* 0x00000002000075a7 */ /* 0x0022a400080011ff */
[----:B--2---:R-:W-:Y:S05]  /*93a0*/  @!P0 NANOSLEEP.SYNCS 0x989680 ;  /* 0x009896800000895d */ /* 0x004fea0003900000 */
[----:B------:R-:W2:Y:S02]  /*93b0*/  @!P0 SYNCS.PHASECHK.TRANS64 P0, [R0+URZ], R2 ;  /* 0x00000002000085a7 */ /* 0x000ea400080010ff */
[----:B--2---:R-:W-:Y:S05]  /*93c0*/  @!P0 BRA `(.L_x_133) ;  /* 0xfffffffc00f08947 */ /* 0x004fea000383ffff */
[----:B------:R-:W-:Y:S05]  /*93d0*/  BRA `(.L_x_134) ;  /* 0xffffff94004c7947 */ /* 0x000fea000383ffff */
.L_x_36:
[----:B------:R-:W-:-:S07]  /*93e0*/  MOV R0, UR4 ;  /* 0x0000000400007c02 */ /* 0x000fce0008000f00 */
.L_x_135:
[----:B-1----:R1:W2:Y:S02]  /*93f0*/  SYNCS.PHASECHK.TRANS64.TRYWAIT P0, [R0+URZ], R2 ;  /* 0x00000002000075a7 */ /* 0x0022a400080011ff */
[----:B--2---:R-:W-:Y:S05]  /*9400*/  @!P0 NANOSLEEP.SYNCS 0x989680 ;  /* 0x009896800000895d */ /* 0x004fea0003900000 */
[----:B------:R-:W2:Y:S02]  /*9410*/  @!P0 SYNCS.PHASECHK.TRANS64 P0, [R0+URZ], R2 ;  /* 0x00000002000085a7 */ /* 0x000ea400080010ff */
[----:B--2---:R-:W-:Y:S05]  /*9420*/  @!P0 BRA `(.L_x_135) ;  /* 0xfffffffc00f08947 */ /* 0x004fea000383ffff */
[----:B------:R-:W-:Y:S05]  /*9430*/  BRA `(.L_x_136) ;  /* 0xffffff94005c7947 */ /* 0x000fea000383ffff */
.L_x_37:
[----:B------:R-:W-:-:S07]  /*9440*/  MOV R0, UR4 ;  /* 0x0000000400007c02 */ /* 0x000fce0008000f00 */
.L_x_137:
[----:B-1----:R1:W2:Y:S02]  /*9450*/  SYNCS.PHASECHK.TRANS64.TRYWAIT P0, [R0+URZ], R2 ;  /* 0x00000002000075a7 */ /* 0x0022a400080011ff */
[----:B--2---:R-:W-:Y:S05]  /*9460*/  @!P0 NANOSLEEP.SYNCS 0x989680 ;  /* 0x009896800000895d */ /* 0x004fea0003900000 */
[----:B------:R-:W2:Y:S02]  /*9470*/  @!P0 SYNCS.PHASECHK.TRANS64 P0, [R0+URZ], R2 ;  /* 0x00000002000085a7 */ /* 0x000ea400080010ff */
[----:B--2---:R-:W-:Y:S05]  /*9480*/  @!P0 BRA `(.L_x_137) ;  /* 0xfffffffc00f08947 */ /* 0x004fea000383ffff */
[----:B------:R-:W-:Y:S05]  /*9490*/  BRA `(.L_x_138) ;  /* 0xffffff94006c7947 */ /* 0x000fea000383ffff */
.L_x_40:
[----:B------:R-:W-:-:S07]  /*94a0*/  MOV R4, UR45 ;  /* 0x0000002d00047c02 */ /* 0x000fce0008000f00 */
.L_x_139:
[----:B-1----:R1:W2:Y:S02]  /*94b0*/  SYNCS.PHASECHK.TRANS64.TRYWAIT P1, [R4+URZ+0xb8], R6 ;  /* 0x0000b806040075a7 */ /* 0x0022a400080211ff */
[----:B--2---:R-:W-:Y:S05]  /*94c0*/  @!P1 NANOSLEEP.SYNCS 0x989680 ;  /* 0x009896800000995d */ /* 0x004fea0003900000 */
[----:B------:R-:W2:Y:S02]  /*94d0*/  @!P1 SYNCS.PHASECHK.TRANS64 P1, [R4+URZ+0xb8], R6 ;  /* 0x0000b806040095a7 */ /* 0x000ea400080210ff */
[----:B--2---:R-:W-:Y:S05]  /*94e0*/  @!P1 BRA `(.L_x_139) ;  /* 0xfffffffc00f09947 */ /* 0x004fea000383ffff */
[----:B------:R-:W-:Y:S05]  /*94f0*/  BRA `(.L_x_140) ;  /* 0xffffff9400d47947 */ /* 0x000fea000383ffff */
.L_x_41:
[----:B-1----:R-:W-:-:S07]  /*9500*/  MOV R4, UR45 ;  /* 0x0000002d00047c02 */ /* 0x002fce0008000f00 */
.L_x_141:
[----:B-1----:R1:W2:Y:S02]  /*9510*/  SYNCS.PHASECHK.TRANS64.TRYWAIT P1, [R4+URZ+0xb0], R5 ;  /* 0x0000b005040075a7 */ /* 0x0022a400080211ff */
[----:B--2---:R-:W-:Y:S05]  /*9520*/  @!P1 NANOSLEEP.SYNCS 0x989680 ;  /* 0x009896800000995d */ /* 0x004fea0003900000 */
[----:B------:R-:W2:Y:S02]  /*9530*/  @!P1 SYNCS.PHASECHK.TRANS64 P1, [R4+URZ+0xb0], R5 ;  /* 0x0000b005040095a7 */ /* 0x000ea400080210ff */
[----:B--2---:R-:W-:Y:S05]  /*9540*/  @!P1 BRA `(.L_x_141) ;  /* 0xfffffffc00f09947 */ /* 0x004fea000383ffff */
[----:B------:R-:W-:Y:S05]  /*9550*/  BRA `(.L_x_142) ;  /* 0xffffff9400dc7947 */ /* 0x000fea000383ffff */
.L_x_49:
[----:B------:R-:W-:-:S07]  /*9560*/  MOV R0, UR6 ;  /* 0x0000000600007c02 */ /* 0x000fce0008000f00 */
.L_x_143:
[----:B-1----:R1:W2:Y:S02]  /*9570*/  SYNCS.PHASECHK.TRANS64.TRYWAIT P0, [R0+URZ+0xb0], R4 ;  /* 0x0000b004000075a7 */ /* 0x0022a400080011ff */
[----:B--2---:R-:W-:Y:S05]  /*9580*/  @!P0 NANOSLEEP.SYNCS 0x989680 ;  /* 0x009896800000895d */ /* 0x004fea0003900000 */
[----:B------:R-:W2:Y:S02]  /*9590*/  @!P0 SYNCS.PHASECHK.TRANS64 P0, [R0+URZ+0xb0], R4 ;  /* 0x0000b004000085a7 */ /* 0x000ea400080010ff */
[----:B--2---:R-:W-:Y:S05]  /*95a0*/  @!P0 BRA `(.L_x_143) ;  /* 0xfffffffc00f08947 */ /* 0x004fea000383ffff */
[----:B------:R-:W-:Y:S05]  /*95b0*/  BRA `(.L_x_144) ;  /* 0xffffff9c00607947 */ /* 0x000fea000383ffff */
.L_x_50:
[----:B------:R-:W-:-:S07]  /*95c0*/  MOV R4, UR8 ;  /* 0x0000000800047c02 */ /* 0x000fce0008000f00 */
.L_x_145:
[----:B-1----:R1:W2:Y:S02]  /*95d0*/  SYNCS.PHASECHK.TRANS64.TRYWAIT P0, [R4+URZ+0xd0], R0 ;  /* 0x0000d000040075a7 */ /* 0x0022a400080011ff */
[----:B--2---:R-:W-:Y:S05]  /*95e0*/  @!P0 NANOSLEEP.SYNCS 0x989680 ;  /* 0x009896800000895d */ /* 0x004fea0003900000 */
[----:B------:R-:W2:Y:S02]  /*95f0*/  @!P0 SYNCS.PHASECHK.TRANS64 P0, [R4+URZ+0xd0], R0 ;  /* 0x0000d000040085a7 */ /* 0x000ea400080010ff */
[----:B--2---:R-:W-:Y:S05]  /*9600*/  @!P0 BRA `(.L_x_145) ;  /* 0xfffffffc00f08947 */ /* 0x004fea000383ffff */
[----:B------:R-:W-:Y:S05]  /*9610*/  BRA `(.L_x_146) ;  /* 0xffffff9c007c7947 */ /* 0x000fea000383ffff */
.L_x_53:
[----:B-1----:R-:W-:Y:S07]  /*9620*/  MOV R0, UR7 ;  /* 0x0000000700007c02 */ /* 0x002fee0008000f00 */
.L_x_147:
[----:B-1----:R1:W2:Y:S02]  /*9630*/  SYNCS.PHASECHK.TRANS64.TRYWAIT P0, [R0+URZ], R5 ;  /* 0x00000005000075a7 */ /* 0x0022a400080011ff */
[----:B--2---:R-:W-:Y:S05]  /*9640*/  @!P0 NANOSLEEP.SYNCS 0x989680 ;  /* 0x009896800000895d */ /* 0x004fea0003900000 */
[----:B------:R-:W2:Y:S02]  /*9650*/  @!P0 SYNCS.PHASECHK.TRANS64 P0, [R0+URZ], R5 ;  /* 0x00000005000085a7 */ /* 0x000ea400080010ff */
[----:B--2---:R-:W-:Y:S05]  /*9660*/  @!P0 BRA `(.L_x_147) ;  /* 0xfffffffc00f08947 */ /* 0x004fea000383ffff */
[----:B------:R-:W-:Y:S05]  /*9670*/  BRA `(.L_x_52) ;  /* 0xffffff9c00a07947 */ /* 0x000fea000383ffff */
.L_x_56:
[----:B------:R-:W-:-:S07]  /*9680*/  MOV R0, UR5 ;  /* 0x0000000500007c02 */ /* 0x000fce0008000f00 */
.L_x_148:
[----:B-1----:R1:W3:Y:S02]  /*9690*/  SYNCS.PHASECHK.TRANS64.TRYWAIT P0, [R0+URZ], R2 ;  /* 0x00000002000075a7 */ /* 0x0022e400080011ff */
[----:B---3--:R-:W-:Y:S05]  /*96a0*/  @!P0 NANOSLEEP.SYNCS 0x989680 ;  /* 0x009896800000895d */ /* 0x008fea0003900000 */
[----:B------:R-:W3:Y:S02]  /*96b0*/  @!P0 SYNCS.PHASECHK.TRANS64 P0, [R0+URZ], R2 ;  /* 0x00000002000085a7 */ /* 0x000ee400080010ff */
[----:B---3--:R-:W-:Y:S05]  /*96c0*/  @!P0 BRA `(.L_x_148) ;  /* 0xfffffffc00f08947 */ /* 0x008fea000383ffff */
[----:B------:R-:W-:Y:S05]  /*96d0*/  BRA `(.L_x_149) ;  /* 0xffffffa000947947 */ /* 0x000fea000383ffff */
.L_x_57:
[----:B------:R-:W-:-:S07]  /*96e0*/  MOV R0, UR7 ;  /* 0x0000000700007c02 */ /* 0x000fce0008000f00 */
.L_x_150:
[----:B-1----:R1:W3:Y:S02]  /*96f0*/  SYNCS.PHASECHK.TRANS64.TRYWAIT P0, [R0+URZ], R2 ;  /* 0x00000002000075a7 */ /* 0x0022e400080011ff */
[----:B---3--:R-:W-:Y:S05]  /*9700*/  @!P0 NANOSLEEP.SYNCS 0x989680 ;  /* 0x009896800000895d */ /* 0x008fea0003900000 */
[----:B------:R-:W3:Y:S02]  /*9710*/  @!P0 SYNCS.PHASECHK.TRANS64 P0, [R0+URZ], R2 ;  /* 0x00000002000085a7 */ /* 0x000ee400080010ff */
[----:B---3--:R-:W-:Y:S05]  /*9720*/  @!P0 BRA `(.L_x_150) ;  /* 0xfffffffc00f08947 */ /* 0x008fea000383ffff */
[----:B------:R-:W-:Y:S05]  /*9730*/  BRA `(.L_x_151) ;  /* 0xffffffa000a07947 */ /* 0x000fea000383ffff */
.L_x_62:
[----:B------:R-:W-:Y:S07]  /*9740*/  MOV R0, UR22 ;  /* 0x0000001600007c02 */ /* 0x000fee0008000f00 */
.L_x_152:
[----:B--2---:R2:W3:Y:S02]  /*9750*/  SYNCS.PHASECHK.TRANS64.TRYWAIT P0, [R0+URZ+0xb0], R2 ;  /* 0x0000b002000075a7 */ /* 0x0044e400080011ff */
[----:B---3--:R-:W-:Y:S05]  /*9760*/  @!P0 NANOSLEEP.SYNCS 0x989680 ;  /* 0x009896800000895d */ /* 0x008fea0003900000 */
[----:B------:R-:W3:Y:S02]  /*9770*/  @!P0 SYNCS.PHASECHK.TRANS64 P0, [R0+URZ+0xb0], R2 ;  /* 0x0000b002000085a7 */ /* 0x000ee400080010ff */
[----:B---3--:R-:W-:Y:S05]  /*9780*/  @!P0 BRA `(.L_x_152) ;  /* 0xfffffffc00f08947 */ /* 0x008fea000383ffff */
[----:B------:R-:W-:Y:S05]  /*9790*/  BRA `(.L_x_153) ;  /* 0xffffffa400d07947 */ /* 0x000fea000383ffff */
.L_x_65:
[----:B------:R-:W-:Y:S07]  /*97a0*/  MOV R0, UR22 ;  /* 0x0000001600007c02 */ /* 0x000fee0008000f00 */
.L_x_154:
[----:B-1----:R1:W2:Y:S02]  /*97b0*/  SYNCS.PHASECHK.TRANS64.TRYWAIT P0, [R0+URZ+0xa8], R2 ;  /* 0x0000a802000075a7 */ /* 0x0022a400080011ff */
[----:B--2---:R-:W-:Y:S05]  /*97c0*/  @!P0 NANOSLEEP.SYNCS 0x989680 ;  /* 0x009896800000895d */ /* 0x004fea0003900000 */
[----:B------:R-:W2:Y:S02]  /*97d0*/  @!P0 SYNCS.PHASECHK.TRANS64 P0, [R0+URZ+0xa8], R2 ;  /* 0x0000a802000085a7 */ /* 0x000ea400080010ff */
[----:B--2---:R-:W-:Y:S05]  /*97e0*/  @!P0 BRA `(.L_x_154) ;  /* 0xfffffffc00f08947 */ /* 0x004fea000383ffff */
[----:B------:R-:W-:Y:S05]  /*97f0*/  BRA `(.L_x_64) ;  /* 0xffffffa800a87947 */ /* 0x000fea000383ffff */
.L_x_68:
[----:B------:R-:W-:Y:S07]  /*9800*/  MOV R0, UR22 ;  /* 0x0000001600007c02 */ /* 0x000fee0008000f00 */
.L_x_155:
[----:B-1----:R1:W2:Y:S02]  /*9810*/  SYNCS.PHASECHK.TRANS64.TRYWAIT P0, [R0+URZ+0x80], R14 ;  /* 0x0000800e000075a7 */ /* 0x0022a400080011ff */
[----:B--2---:R-:W-:Y:S05]  /*9820*/  @!P0 NANOSLEEP.SYNCS 0x989680 ;  /* 0x009896800000895d */ /* 0x004fea0003900000 */
[----:B------:R-:W2:Y:S02]  /*9830*/  @!P0 SYNCS.PHASECHK.TRANS64 P0, [R0+URZ+0x80], R14 ;  /* 0x0000800e000085a7 */ /* 0x000ea400080010ff */
[----:B--2---:R-:W-:Y:S05]  /*9840*/  @!P0 BRA `(.L_x_155) ;  /* 0xfffffffc00f08947 */ /* 0x004fea000383ffff */
[----:B------:R-:W-:Y:S05]  /*9850*/  BRA `(.L_x_156) ;  /* 0xffffffac00607947 */ /* 0x000fea000383ffff */
.L_x_69:
[----:B------:R-:W-:Y:S07]  /*9860*/  MOV R0, UR22 ;  /* 0x0000001600007c02 */ /* 0x000fee0008000f00 */
.L_x_157:
[----:B-1----:R1:W2:Y:S02]  /*9870*/  SYNCS.PHASECHK.TRANS64.TRYWAIT P0, [R0+URZ+0x88], R14 ;  /* 0x0000880e000075a7 */ /* 0x0022a400080011ff */
[----:B--2---:R-:W-:Y:S05]  /*9880*/  @!P0 NANOSLEEP.SYNCS 0x989680 ;  /* 0x009896800000895d */ /* 0x004fea0003900000 */
[----:B------:R-:W2:Y:S02]  /*9890*/  @!P0 SYNCS.PHASECHK.TRANS64 P0, [R0+URZ+0x88], R14 ;  /* 0x0000880e000085a7 */ /* 0x000ea400080010ff */
[----:B--2---:R-:W-:Y:S05]  /*98a0*/  @!P0 BRA `(.L_x_157) ;  /* 0xfffffffc00f08947 */ /* 0x004fea000383ffff */
[----:B------:R-:W-:Y:S05]  /*98b0*/  BRA `(.L_x_158) ;  /* 0xffffffac00947947 */ /* 0x000fea000383ffff */
.L_x_70:
[----:B------:R-:W-:Y:S07]  /*98c0*/  MOV R0, UR22 ;  /* 0x0000001600007c02 */ /* 0x000fee0008000f00 */
.L_x_159:
[----:B-1----:R1:W2:Y:S02]  /*98d0*/  SYNCS.PHASECHK.TRANS64.TRYWAIT P0, [R0+URZ+0x90], R14 ;  /* 0x0000900e000075a7 */ /* 0x0022a400080011ff */
[----:B--2---:R-:W-:Y:S05]  /*98e0*/  @!P0 NANOSLEEP.SYNCS 0x989680 ;  /* 0x009896800000895d */ /* 0x004fea0003900000 */
[----:B------:R-:W2:Y:S02]  /*98f0*/  @!P0 SYNCS.PHASECHK.TRANS64 P0, [R0+URZ+0x90], R14 ;  /* 0x0000900e000085a7 */ /* 0x000ea400080010ff */
[----:B--2---:R-:W-:Y:S05]  /*9900*/  @!P0 BRA `(.L_x_159) ;  /* 0xfffffffc00f08947 */ /* 0x004fea000383ffff */
[----:B------:R-:W-:Y:S05]  /*9910*/  BRA `(.L_x_160) ;  /* 0xffffffac00d87947 */ /* 0x000fea000383ffff */
.L_x_71:
[----:B------:R-:W-:Y:S07]  /*9920*/  MOV R0, UR22 ;  /* 0x0000001600007c02 */ /* 0x000fee0008000f00 */
.L_x_161:
[----:B-1----:R1:W2:Y:S02]  /*9930*/  SYNCS.PHASECHK.TRANS64.TRYWAIT P0, [R0+URZ+0x98], R14 ;  /* 0x0000980e000075a7 */ /* 0x0022a400080011ff */
[----:B--2---:R-:W-:Y:S05]  /*9940*/  @!P0 NANOSLEEP.SYNCS 0x989680 ;  /* 0x009896800000895d */ /* 0x004fea0003900000 */
[----:B------:R-:W2:Y:S02]  /*9950*/  @!P0 SYNCS.PHASECHK.TRANS64 P0, [R0+URZ+0x98], R14 ;  /* 0x0000980e000085a7 */ /* 0x000ea400080010ff */
[----:B--2---:R-:W-:Y:S05]  /*9960*/  @!P0 BRA `(.L_x_161) ;  /* 0xfffffffc00f08947 */ /* 0x004fea000383ffff */
[----:B------:R-:W-:Y:S05]  /*9970*/  BRA `(.L_x_162) ;  /* 0xffffffb0005c7947 */ /* 0x000fea000383ffff */
.L_x_73:
[----:B------:R-:W-:-:S07]  /*9980*/  MOV R0, UR22 ;  /* 0x0000001600007c02 */ /* 0x000fce0008000f00 */
.L_x_163:
[----:B-1----:R1:W3:Y:S02]  /*9990*/  SYNCS.PHASECHK.TRANS64.TRYWAIT P0, [R0+URZ+0x80], R2 ;  /* 0x00008002000075a7 */ /* 0x0022e400080011ff */
[----:B---3--:R-:W-:Y:S05]  /*99a0*/  @!P0 NANOSLEEP.SYNCS 0x989680 ;  /* 0x009896800000895d */ /* 0x008fea0003900000 */
[----:B------:R-:W3:Y:S02]  /*99b0*/  @!P0 SYNCS.PHASECHK.TRANS64 P0, [R0+URZ+0x80], R2 ;  /* 0x00008002000085a7 */ /* 0x000ee400080010ff */
[----:B---3--:R-:W-:Y:S05]  /*99c0*/  @!P0 BRA `(.L_x_163) ;  /* 0xfffffffc00f08947 */ /* 0x008fea000383ffff */
[----:B------:R-:W-:Y:S05]  /*99d0*/  BRA `(.L_x_164) ;  /* 0xffffffb000c07947 */ /* 0x000fea000383ffff */
.L_x_74:
[----:B-1----:R-:W-:-:S07]  /*99e0*/  MOV R0, UR22 ;  /* 0x0000001600007c02 */ /* 0x002fce0008000f00 */
.L_x_165:
[----:B-1----:R1:W3:Y:S02]  /*99f0*/  SYNCS.PHASECHK.TRANS64.TRYWAIT P0, [R0+URZ+0x88], R2 ;  /* 0x00008802000075a7 */ /* 0x0022e400080011ff */
[----:B---3--:R-:W-:Y:S05]  /*9a00*/  @!P0 NANOSLEEP.SYNCS 0x989680 ;  /* 0x009896800000895d */ /* 0x008fea0003900000 */
[----:B------:R-:W3:Y:S02]  /*9a10*/  @!P0 SYNCS.PHASECHK.TRANS64 P0, [R0+URZ+0x88], R2 ;  /* 0x00008802000085a7 */ /* 0x000ee400080010ff */
[----:B---3--:R-:W-:Y:S05]  /*9a20*/  @!P0 BRA `(.L_x_165) ;  /* 0xfffffffc00f08947 */ /* 0x008fea000383ffff */
[----:B------:R-:W-:Y:S05]  /*9a30*/  BRA `(.L_x_166) ;  /* 0xffffffb000b07947 */ /* 0x000fea000383ffff */
.L_x_75:
[----:B-1----:R-:W-:-:S07]  /*9a40*/  MOV R0, UR22 ;  /* 0x0000001600007c02 */ /* 0x002fce0008000f00 */
.L_x_167:
[----:B-1----:R1:W3:Y:S02]  /*9a50*/  SYNCS.PHASECHK.TRANS64.TRYWAIT P0, [R0+URZ+0x90], R2 ;  /* 0x00009002000075a7 */ /* 0x0022e400080011ff */
[----:B---3--:R-:W-:Y:S05]  /*9a60*/  @!P0 NANOSLEEP.SYNCS 0x989680 ;  /* 0x009896800000895d */ /* 0x008fea0003900000 */
[----:B------:R-:W3:Y:S02]  /*9a70*/  @!P0 SYNCS.PHASECHK.TRANS64 P0, [R0+URZ+0x90], R2 ;  /* 0x00009002000085a7 */ /* 0x000ee400080010ff */
[----:B---3--:R-:W-:Y:S05]  /*9a80*/  @!P0 BRA `(.L_x_167) ;  /* 0xfffffffc00f08947 */ /* 0x008fea000383ffff */
[----:B------:R-:W-:Y:S05]  /*9a90*/  BRA `(.L_x_168) ;  /* 0xffffffb000a07947 */ /* 0x000fea000383ffff */
.L_x_77:
[----:B------:R-:W-:Y:S07]  /*9aa0*/  MOV R0, UR50 ;  /* 0x0000003200007c02 */ /* 0x000fee0008000f00 */
.L_x_169:
[----:B-1----:R1:W2:Y:S02]  /*9ab0*/  SYNCS.PHASECHK.TRANS64.TRYWAIT P0, [R0+URZ+0xb0], R2 ;  /* 0x0000b002000075a7 */ /* 0x0022a400080011ff */
[----:B--2---:R-:W-:Y:S05]  /*9ac0*/  @!P0 NANOSLEEP.SYNCS 0x989680 ;  /* 0x009896800000895d */ /* 0x004fea0003900000 */
[----:B------:R-:W2:Y:S02]  /*9ad0*/  @!P0 SYNCS.PHASECHK.TRANS64 P0, [R0+URZ+0xb0], R2 ;  /* 0x0000b002000085a7 */ /* 0x000ea400080010ff */
[----:B--2---:R-:W-:Y:S05]  /*9ae0*/  @!P0 BRA `(.L_x_169) ;  /* 0xfffffffc00f08947 */ /* 0x004fea000383ffff */
[----:B------:R-:W-:Y:S05]  /*9af0*/  BRA `(.L_x_170) ;  /* 0xffffffb400707947 */ /* 0x000fea000383ffff */
.L_x_88:
[----:B-1----:R-:W-:Y:S04]  /*9b00*/  MOV R2, UR50 ;  /* 0x0000003200027c02 */ /* 0x002fe80008000f00 */
[----:B------:R1:W3:Y:S03]  /*9b10*/  SYNCS.PHASECHK.TRANS64.TRYWAIT P1, [R2+URZ+0x60], R3 ;  /* 0x00006003020075a7 */ /* 0x0002e600080211ff */
[----:B---3--:R-:W-:Y:S05]  /*9b20*/  @!P1 NANOSLEEP.SYNCS 0x989680 ;  /* 0x009896800000995d */ /* 0x008fea0003900000 */
[----:B------:R-:W3:Y:S02]  /*9b30*/  @!P1 SYNCS.PHASECHK.TRANS64 P1, [R2+URZ+0x60], R3 ;  /* 0x00006003020095a7 */ /* 0x000ee400080210ff */
[----:B---3--:R-:W-:Y:S05]  /*9b40*/  @!P1 BRA `(.L_x_88) ;  /* 0xfffffffc00ec9947 */ /* 0x008fea000383ffff */
[----:B------:R-:W-:Y:S05]  /*9b50*/  BRA `(.L_x_87) ;  /* 0xffffffc000b07947 */ /* 0x000fea000383ffff */
.L_x_90:
[----:B-1----:R1:W4:Y:S02]  /*9b60*/  SYNCS.PHASECHK.TRANS64.TRYWAIT P0, [R64+URZ+0xc0], R0 ;  /* 0x0000c000400075a7 */ /* 0x00232400080011ff */
[----:B----4-:R-:W-:Y:S05]  /*9b70*/  @!P0 NANOSLEEP.SYNCS 0x989680 ;  /* 0x009896800000895d */ /* 0x010fea0003900000 */
[----:B------:R-:W4:Y:S02]  /*9b80*/  @!P0 SYNCS.PHASECHK.TRANS64 P0, [R64+URZ+0xc0], R0 ;  /* 0x0000c000400085a7 */ /* 0x000f2400080010ff */
[----:B----4-:R-:W-:Y:S05]  /*9b90*/  @!P0 BRA `(.L_x_90) ;  /* 0xfffffffc00f08947 */ /* 0x010fea000383ffff */
[----:B------:R-:W-:Y:S05]  /*9ba0*/  BRA `(.L_x_89) ;  /* 0xffffffc000d87947 */ /* 0x000fea000383ffff */
.L_x_99:
[----:B--2---:R2:W4:Y:S02]  /*9bb0*/  SYNCS.PHASECHK.TRANS64.TRYWAIT P0, [R2+URZ+0x60], R0 ;  /* 0x00006000020075a7 */ /* 0x00452400080011ff */
[----:B----4-:R-:W-:Y:S05]  /*9bc0*/  @!P0 NANOSLEEP.SYNCS 0x989680 ;  /* 0x009896800000895d */ /* 0x010fea0003900000 */
[----:B------:R-:W4:Y:S02]  /*9bd0*/  @!P0 SYNCS.PHASECHK.TRANS64 P0, [R2+URZ+0x60], R0 ;  /* 0x00006000020085a7 */ /* 0x000f2400080010ff */
[----:B----4-:R-:W-:Y:S05]  /*9be0*/  @!P0 BRA `(.L_x_99) ;  /* 0xfffffffc00f08947 */ /* 0x010fea000383ffff */
[----:B------:R-:W-:Y:S05]  /*9bf0*/  BRA `(.L_x_98) ;  /* 0xffffffcc00bc7947 */ /* 0x000fea000383ffff */
.L_x_107:
[----:B-1----:R1:W2:Y:S02]  /*9c00*/  SYNCS.PHASECHK.TRANS64.TRYWAIT P0, [R6+URZ+0x60], R5 ;  /* 0x00006005060075a7 */ /* 0x0022a400080011ff */
[----:B--2---:R-:W-:Y:S05]  /*9c10*/  @!P0 NANOSLEEP.SYNCS 0x989680 ;  /* 0x009896800000895d */ /* 0x004fea0003900000 */
[----:B------:R-:W2:Y:S02]  /*9c20*/  @!P0 SYNCS.PHASECHK.TRANS64 P0, [R6+URZ+0x60], R5 ;  /* 0x00006005060085a7 */ /* 0x000ea400080010ff */
[----:B--2---:R-:W-:Y:S05]  /*9c30*/  @!P0 BRA `(.L_x_107) ;  /* 0xfffffffc00f08947 */ /* 0x004fea000383ffff */
[----:B------:R-:W-:Y:S05]  /*9c40*/  BRA `(.L_x_106) ;  /* 0xffffffd800c07947 */ /* 0x000fea000383ffff */
.L_x_115:
[----:B--2---:R2:W4:Y:S02]  /*9c50*/  SYNCS.PHASECHK.TRANS64.TRYWAIT P0, [R2+URZ+0x60], R5 ;  /* 0x00006005020075a7 */ /* 0x00452400080011ff */
[----:B----4-:R-:W-:Y:S05]  /*9c60*/  @!P0 NANOSLEEP.SYNCS 0x989680 ;  /* 0x009896800000895d */ /* 0x010fea0003900000 */
[----:B------:R-:W4:Y:S02]  /*9c70*/  @!P0 SYNCS.PHASECHK.TRANS64 P0, [R2+URZ+0x60], R5 ;  /* 0x00006005020085a7 */ /* 0x000f2400080010ff */
[----:B----4-:R-:W-:Y:S05]  /*9c80*/  @!P0 BRA `(.L_x_115) ;  /* 0xfffffffc00f08947 */ /* 0x010fea000383ffff */
[----:B------:R-:W-:Y:S05]  /*9c90*/  BRA `(.L_x_114) ;  /* 0xffffffe400c07947 */ /* 0x000fea000383ffff */
        .weak           $__internal_0_$__cuda_sm10x_tcgen05_guardrail_trap_col_being_dealloced_not_returned_by_alloc
        .type           $__internal_0_$__cuda_sm10x_tcgen05_guardrail_trap_col_being_dealloced_not_returned_by_alloc,@function
        .size           $__internal_0_$__cuda_sm10x_tcgen05_guardrail_trap_col_being_dealloced_not_returned_by_alloc,($__internal_1_$__cuda_sm10x_tcgen05_guardrail_trap_phase_invalid_during_alloc - $__internal_0_$__cuda_sm10x_tcgen05_guardrail_trap_col_being_dealloced_not_returned_by_alloc)
$__internal_0_$__cuda_sm10x_tcgen05_guardrail_trap_col_being_dealloced_not_returned_by_alloc:
[----:B------:R-:W-:Y:S05]  /*9ca0*/  BPT.TRAP 0x1 ;  /* 0x000000040000795c */ /* 0x000fea0000300000 */
[----:B------:R-:W-:-:S04]  /*9cb0*/  HFMA2 R3, -RZ, RZ, 0, 0 ;  /* 0x00000000ff037431 */ /* 0x000fc800000001ff */
[----:B------:R-:W-:Y:S05]  /*9cc0*/  RET.REL.NODEC R2 `(_ZN7cutlass13device_kernelINS_4conv6kernel13ConvUniversalINS1_16ConvProblemShapeILNS1_8OperatorE1ELi2EEENS1_10collective14CollectiveConvINS1_47MainloopSm100TmaUmmaWarpSpecializedImplicitGemmILS5_1ELi6ELi2ELi1ELi2EN4cute5tupleIJNSA_1CILi1EEESD_SD_EEEEENSB_IJNSC_ILi128EEESG_NSB_IJNSC_ILi64EEEEEEEEENS_10bfloat16_tESK_NSA_8TiledMMAINSA_8MMA_AtomIJNSA_20SM100_MMA_F16BF16_SSISK_SK_fLi128ELi128ELNSA_4UMMA5MajorE0ELSP_1ELNSO_7ScaleInE0ELSQ_0EEEEEENSA_6LayoutISE_NSB_IJNSC_ILi0EEESU_SU_EEEEENSB_IJNSA_10UnderscoreESX_SX_EEEEENS7_6detail27Sm100ImplicitGemmTileTraitsINSA_20SM90_TMA_LOAD_IM2COLENSA_14ComposedLayoutINSA_7SwizzleILi3ELi4ELi3EEENSA_18smem_ptr_flag_bitsILi16EEENST_INSB_IJNSC_ILi8EEESH_EEENSB_IJSH_SD_EEEEEEEvEENS11_INSA_13SM90_TMA_LOADENS13_IS15_S17_NST_INSB_IJSH_S18_EEENSB_IJSD_SH_EEEEEEEvEEEENS_8epilogue10collective18CollectiveEpilogueINS1L_23Sm100TmaWarpSpecializedILi4ELi2ELi32ELb1ELb0EEEJSJ_NSB_IJNST_ISG_SD_EENST_INSC_ILi32EEESD_EEEEESK_NSB_IJNSB_IJlllEEESD_SU_EEESK_S1V_NS1L_6fusion15FusionCallbacksIS1P_NS1W_17LinearCombinationISK_fSK_fLNS_15FloatRoundStyleE2EEESJ_S1T_JEEENSA_5SM1004TMEM4LOAD26SM100_TMEM_LOAD_32dp32b32xES12_NS13_INS14_ILi2ELi4ELi3EEES17_NST_INSB_IJS18_S1R_EEENSB_IJS1R_SD_EEEEEEENSA_39AutoVectorizingCopyWithAssumedAlignmentILi128EEENSA_21SM90_TMA_STORE_IM2COLES2A_S2C_S2C_EEEvvEEEEvNT_6ParamsE) ;  /* 0xffffff6002cc7950 */ /* 0x000fea0003c3ffff */
        .weak           $__internal_1_$__cuda_sm10x_tcgen05_guardrail_trap_phase_invalid_during_alloc
        .type           $__internal_1_$__cuda_sm10x_tcgen05_guardrail_trap_phase_invalid_during_alloc,@function
        .size           $__internal_1_$__cuda_sm10x_tcgen05_guardrail_trap_phase_invalid_during_alloc,($__internal_2_$__cuda_sm10x_tcgen05_guardrail_trap_unallocated_columns_being_dealloced - $__internal_1_$__cuda_sm10x_tcgen05_guardrail_trap_phase_invalid_during_alloc)
$__internal_1_$__cuda_sm10x_tcgen05_guardrail_trap_phase_invalid_during_alloc:
[----:B------:R-:W-:Y:S05]  /*9cd0*/  BPT.TRAP 0x1 ;  /* 0x000000040000795c */ /* 0x000fea0000300000 */
[----:B------:R-:W-:-:S04]  /*9ce0*/  MOV R3, 0x0 ;  /* 0x0000000000037802 */ /* 0x000fc80000000f00 */
[----:B------:R-:W-:Y:S05]  /*9cf0*/  RET.REL.NODEC R2 `(_ZN7cutlass13device_kernelINS_4conv6kernel13ConvUniversalINS1_16ConvProblemShapeILNS1_8OperatorE1ELi2EEENS1_10collective14CollectiveConvINS1_47MainloopSm100TmaUmmaWarpSpecializedImplicitGemmILS5_1ELi6ELi2ELi1ELi2EN4cute5tupleIJNSA_1CILi1EEESD_SD_EEEEENSB_IJNSC_ILi128EEESG_NSB_IJNSC_ILi64EEEEEEEEENS_10bfloat16_tESK_NSA_8TiledMMAINSA_8MMA_AtomIJNSA_20SM100_MMA_F16BF16_SSISK_SK_fLi128ELi128ELNSA_4UMMA5MajorE0ELSP_1ELNSO_7ScaleInE0ELSQ_0EEEEEENSA_6LayoutISE_NSB_IJNSC_ILi0EEESU_SU_EEEEENSB_IJNSA_10UnderscoreESX_SX_EEEEENS7_6detail27Sm100ImplicitGemmTileTraitsINSA_20SM90_TMA_LOAD_IM2COLENSA_14ComposedLayoutINSA_7SwizzleILi3ELi4ELi3EEENSA_18smem_ptr_flag_bitsILi16EEENST_INSB_IJNSC_ILi8EEESH_EEENSB_IJSH_SD_EEEEEEEvEENS11_INSA_13SM90_TMA_LOADENS13_IS15_S17_NST_INSB_IJSH_S18_EEENSB_IJSD_SH_EEEEEEEvEEEENS_8epilogue10collective18CollectiveEpilogueINS1L_23Sm100TmaWarpSpecializedILi4ELi2ELi32ELb1ELb0EEEJSJ_NSB_IJNST_ISG_SD_EENST_INSC_ILi32EEESD_EEEEESK_NSB_IJNSB_IJlllEEESD_SU_EEESK_S1V_NS1L_6fusion15FusionCallbacksIS1P_NS1W_17LinearCombinationISK_fSK_fLNS_15FloatRoundStyleE2EEESJ_S1T_JEEENSA_5SM1004TMEM4LOAD26SM100_TMEM_LOAD_32dp32b32xES12_NS13_INS14_ILi2ELi4ELi3EEES17_NST_INSB_IJS18_S1R_EEENSB_IJS1R_SD_EEEEEEENSA_39AutoVectorizingCopyWithAssumedAlignmentILi128EEENSA_21SM90_TMA_STORE_IM2COLES2A_S2C_S2C_EEEvvEEEEvNT_6ParamsE) ;  /* 0xffffff6002c07950 */ /* 0x000fea0003c3ffff */
        .weak           $__internal_2_$__cuda_sm10x_tcgen05_guardrail_trap_unallocated_columns_being_dealloced
        .type           $__internal_2_$__cuda_sm10x_tcgen05_guardrail_trap_unallocated_columns_being_dealloced,@function
        .size           $__internal_2_$__cuda_sm10x_tcgen05_guardrail_trap_unallocated_columns_being_dealloced,(.L_x_172 - $__internal_2_$__cuda_sm10x_tcgen05_guardrail_trap_unallocated_columns_being_dealloced)
$__internal_2_$__cuda_sm10x_tcgen05_guardrail_trap_unallocated_columns_being_dealloced:
[----:B------:R-:W-:Y:S05]  /*9d00*/  BPT.TRAP 0x1 ;  /* 0x000000040000795c */ /* 0x000fea0000300000 */
[----:B------:R-:W-:-:S04]  /*9d10*/  HFMA2 R3, -RZ, RZ, 0, 0 ;  /* 0x00000000ff037431 */ /* 0x000fc800000001ff */
[----:B------:R-:W-:Y:S05]  /*9d20*/  RET.REL.NODEC R2 `(_ZN7cutlass13device_kernelINS_4conv6kernel13ConvUniversalINS1_16ConvProblemShapeILNS1_8OperatorE1ELi2EEENS1_10collective14CollectiveConvINS1_47MainloopSm100TmaUmmaWarpSpecializedImplicitGemmILS5_1ELi6ELi2ELi1ELi2EN4cute5tupleIJNSA_1CILi1EEESD_SD_EEEEENSB_IJNSC_ILi128EEESG_NSB_IJNSC_ILi64EEEEEEEEENS_10bfloat16_tESK_NSA_8TiledMMAINSA_8MMA_AtomIJNSA_20SM100_MMA_F16BF16_SSISK_SK_fLi128ELi128ELNSA_4UMMA5MajorE0ELSP_1ELNSO_7ScaleInE0ELSQ_0EEEEEENSA_6LayoutISE_NSB_IJNSC_ILi0EEESU_SU_EEEEENSB_IJNSA_10UnderscoreESX_SX_EEEEENS7_6detail27Sm100ImplicitGemmTileTraitsINSA_20SM90_TMA_LOAD_IM2COLENSA_14ComposedLayoutINSA_7SwizzleILi3ELi4ELi3EEENSA_18smem_ptr_flag_bitsILi16EEENST_INSB_IJNSC_ILi8EEESH_EEENSB_IJSH_SD_EEEEEEEvEENS11_INSA_13SM90_TMA_LOADENS13_IS15_S17_NST_INSB_IJSH_S18_EEENSB_IJSD_SH_EEEEEEEvEEEENS_8epilogue10collective18CollectiveEpilogueINS1L_23Sm100TmaWarpSpecializedILi4ELi2ELi32ELb1ELb0EEEJSJ_NSB_IJNST_ISG_SD_EENST_INSC_ILi32EEESD_EEEEESK_NSB_IJNSB_IJlllEEESD_SU_EEESK_S1V_NS1L_6fusion15FusionCallbacksIS1P_NS1W_17LinearCombinationISK_fSK_fLNS_15FloatRoundStyleE2EEESJ_S1T_JEEENSA_5SM1004TMEM4LOAD26SM100_TMEM_LOAD_32dp32b32xES12_NS13_INS14_ILi2ELi4ELi3EEES17_NST_INSB_IJS18_S1R_EEENSB_IJS1R_SD_EEEEEEENSA_39AutoVectorizingCopyWithAssumedAlignmentILi128EEENSA_21SM90_TMA_STORE_IM2COLES2A_S2C_S2C_EEEvvEEEEvNT_6ParamsE) ;  /* 0xffffff6002b47950 */ /* 0x000fea0003c3ffff */
.L_x_171:
[----:B------:R-:W-:-:S00]  /*9d30*/  BRA `(.L_x_171) ;  /* 0xfffffffc00fc7947 */ /* 0x000fc0000383ffff */
[----:B------:R-:W-:-:S00]  /*9d40*/  NOP ;  /* 0x0000000000007918 */ /* 0x000fc00000000000 */
        /* <DEDUP_REMOVED lines=11> */
.L_x_172:


//--------------------- .nv.global.init           --------------------------
	.section	.nv.global.init,"aw",@progbits
.nv.global.init:
	.type		$str$29,@object
	.size		$str$29,($str$30 - $str$29)
$str$29:
        /*0000*/ 	.byte	0x28, 0x61, 0x64, 0x64, 0x72, 0x65, 0x73, 0x73, 0x20, 0x26, 0x20, 0x6d, 0x61, 0x73, 0x6b, 0x29
        /*0010*/ 	.byte	0x20, 0x3d, 0x3d, 0x20, 0x30, 0x00
	.type		$str$30,@object
	.size		$str$30,($str$28 - $str$30)
$str$30:
        /*0016*/ 	.byte	0x2f, 0x74, 0x6d, 0x70, 0x2f, 0x63, 0x75, 0x74, 0x6c, 0x61, 0x73, 0x73, 0x5f, 0x73, 0x77, 0x65
        /*0026*/ 	.byte	0x65, 0x70, 0x5f, 0x73, 0x72, 0x63, 0x2f, 0x69, 0x6e, 0x63, 0x6c, 0x75, 0x64, 0x65, 0x2f, 0x63
        /*0036*/ 	.byte	0x75, 0x74, 0x65, 0x2f, 0x70, 0x6f, 0x69, 0x6e, 0x74, 0x65, 0x72, 0x5f, 0x66, 0x6c, 0x61, 0x67
        /*0046*/ 	.byte	0x67, 0x65, 0x64, 0x2e, 0x68, 0x70, 0x70, 0x00
	.type		$str$28,@object
	.size		$str$28,($str$27 - $str$28)
$str$28:
        /*004e*/ 	.byte	0x2f, 0x74, 0x6d, 0x70, 0x2f, 0x63, 0x75, 0x74, 0x6c, 0x61, 0x73, 0x73, 0x5f, 0x73, 0x77, 0x65
        /*005e*/ 	.byte	0x65, 0x70, 0x5f, 0x73, 0x72, 0x63, 0x2f, 0x69, 0x6e, 0x63, 0x6c, 0x75, 0x64, 0x65, 0x2f, 0x63
        /*006e*/ 	.byte	0x75, 0x74, 0x65, 0x2f, 0x61, 0x74, 0x6f, 0x6d, 0x2f, 0x63, 0x6f, 0x70, 0x79, 0x5f, 0x74, 0x72
        /*007e*/ 	.byte	0x61, 0x69, 0x74, 0x73, 0x5f, 0x73, 0x6d, 0x31, 0x30, 0x30, 0x2e, 0x68, 0x70, 0x70, 0x00
	.type		$str$27,@object
	.size		$str$27,(__unnamed_1 - $str$27)
$str$27:
        /*008d*/ 	.byte	0x28, 0x28, 0x75, 0x69, 0x6e, 0x74, 0x33, 0x32, 0x5f, 0x74, 0x28, 0x74, 0x68, 0x72, 0x65, 0x61
        /*009d*/ 	.byte	0x64, 0x49, 0x64, 0x78, 0x2e, 0x78, 0x29, 0x20, 0x2f, 0x20, 0x33, 0x32, 0x29, 0x20, 0x25, 0x20
        /*00ad*/ 	.byte	0x34, 0x29, 0x20, 0x3d, 0x3d, 0x20, 0x28, 0x28, 0x28, 0x74, 0x6d, 0x65, 0x6d, 0x5f, 0x61, 0x64
        /*00bd*/ 	.byte	0x64, 0x72, 0x20, 0x3e, 0x3e, 0x20, 0x31, 0x36, 0x29, 0x20, 0x2f, 0x20, 0x33, 0x32, 0x29, 0x20
        /*00cd*/ 	.byte	0x25, 0x20, 0x34, 0x29, 0x00
	.type		__unnamed_1,@object
	.size		__unnamed_1,(__unnamed_2 - __unnamed_1)
__unnamed_1:
        /*00d2*/ 	.byte	0x61, 0x75, 0x74, 0x6f, 0x20, 0x63, 0x75, 0x74, 0x65, 0x3a, 0x3a, 0x61, 0x73, 0x5f, 0x70, 0x6f
        /* <DEDUP_REMOVED lines=24> */
        /*0262*/ 	.byte	0x34, 0x30, 0x39, 0x36, 0x3e, 0x3e, 0x3e, 0x3e, 0x5d, 0x00
	.type		__unnamed_2,@object
	.size		__unnamed_2,(.L_2 - __unnamed_2)
__unnamed_2:
        /* <DEDUP_REMOVED lines=42> */
        /*050c*/ 	.byte	0x3e, 0x3e, 0x5d, 0x00
.L_2:


//--------------------- .nv.shared._ZN7cutlass13device_kernelINS_4conv6kernel13ConvUniversalINS1_16ConvProblemShapeILNS1_8OperatorE1ELi2EEENS1_10collective14CollectiveConvINS1_47MainloopSm100TmaUmmaWarpSpecializedImplicitGemmILS5_1ELi6ELi2ELi1ELi2EN4cute5tupleIJNSA_1CILi1EEESD_SD_EEEEENSB_IJNSC_ILi128EEESG_NSB_IJNSC_ILi64EEEEEEEEENS_10bfloat16_tESK_NSA_8TiledMMAINSA_8MMA_AtomIJNSA_20SM100_MMA_F16BF16_SSISK_SK_fLi128ELi128ELNSA_4UMMA5MajorE0ELSP_1ELNSO_7ScaleInE0ELSQ_0EEEEEENSA_6LayoutISE_NSB_IJNSC_ILi0EEESU_SU_EEEEENSB_IJNSA_10UnderscoreESX_SX_EEEEENS7_6detail27Sm100ImplicitGemmTileTraitsINSA_20SM90_TMA_LOAD_IM2COLENSA_14ComposedLayoutINSA_7SwizzleILi3ELi4ELi3EEENSA_18smem_ptr_flag_bitsILi16EEENST_INSB_IJNSC_ILi8EEESH_EEENSB_IJSH_SD_EEEEEEEvEENS11_INSA_13SM90_TMA_LOADENS13_IS15_S17_NST_INSB_IJSH_S18_EEENSB_IJSD_SH_EEEEEEEvEEEENS_8epilogue10collective18CollectiveEpilogueINS1L_23Sm100TmaWarpSpecializedILi4ELi2ELi32ELb1ELb0EEEJSJ_NSB_IJNST_ISG_SD_EENST_INSC_ILi32EEESD_EEEEESK_NSB_IJNSB_IJlllEEESD_SU_EEESK_S1V_NS1L_6fusion15FusionCallbacksIS1P_NS1W_17LinearCombinationISK_fSK_fLNS_15FloatRoundStyleE2EEESJ_S1T_JEEENSA_5SM1004TMEM4LOAD26SM100_TMEM_LOAD_32dp32b32xES12_NS13_INS14_ILi2ELi4ELi3EEES17_NST_INSB_IJS18_S1R_EEENSB_IJS1R_SD_EEEEEEENSA_39AutoVectorizingCopyWithAssumedAlignmentILi128EEENSA_21SM90_TMA_STORE_IM2COLES2A_S2C_S2C_EEEvvEEEEvNT_6ParamsE --------------------------
	.section	.nv.shared._ZN7cutlass13device_kernelINS_4conv6kernel13ConvUniversalINS1_16ConvProblemShapeILNS1_8OperatorE1ELi2EEENS1_10collective14CollectiveConvINS1_47MainloopSm100TmaUmmaWarpSpecializedImplicitGemmILS5_1ELi6ELi2ELi1ELi2EN4cute5tupleIJNSA_1CILi1EEESD_SD_EEEEENSB_IJNSC_ILi128EEESG_NSB_IJNSC_ILi64EEEEEEEEENS_10bfloat16_tESK_NSA_8TiledMMAINSA_8MMA_AtomIJNSA_20SM100_MMA_F16BF16_SSISK_SK_fLi128ELi128ELNSA_4UMMA5MajorE0ELSP_1ELNSO_7ScaleInE0ELSQ_0EEEEEENSA_6LayoutISE_NSB_IJNSC_ILi0EEESU_SU_EEEEENSB_IJNSA_10UnderscoreESX_SX_EEEEENS7_6detail27Sm100ImplicitGemmTileTraitsINSA_20SM90_TMA_LOAD_IM2COLENSA_14ComposedLayoutINSA_7SwizzleILi3ELi4ELi3EEENSA_18smem_ptr_flag_bitsILi16EEENST_INSB_IJNSC_ILi8EEESH_EEENSB_IJSH_SD_EEEEEEEvEENS11_INSA_13SM90_TMA_LOADENS13_IS15_S17_NST_INSB_IJSH_S18_EEENSB_IJSD_SH_EEEEEEEvEEEENS_8epilogue10collective18CollectiveEpilogueINS1L_23Sm100TmaWarpSpecializedILi4ELi2ELi32ELb1ELb0EEEJSJ_NSB_IJNST_ISG_SD_EENST_INSC_ILi32EEESD_EEEEESK_NSB_IJNSB_IJlllEEESD_SU_EEESK_S1V_NS1L_6fusion15FusionCallbacksIS1P_NS1W_17LinearCombinationISK_fSK_fLNS_15FloatRoundStyleE2EEESJ_S1T_JEEENSA_5SM1004TMEM4LOAD26SM100_TMEM_LOAD_32dp32b32xES12_NS13_INS14_ILi2ELi4ELi3EEES17_NST_INSB_IJS18_S1R_EEENSB_IJS1R_SD_EEEEEEENSA_39AutoVectorizingCopyWithAssumedAlignmentILi128EEENSA_21SM90_TMA_STORE_IM2COLES2A_S2C_S2C_EEEvvEEEEvNT_6ParamsE,"aw",@nobits
	.sectionflags	@""
	.align	16
	.zero		1024


//--------------------- .nv.shared.reserved.0     --------------------------
	.section	.nv.shared.reserved.0,"aw",@nobits
	.weak		__nv_reservedSMEM_offset_0_alias
	.size		__nv_reservedSMEM_offset_0_alias, 0, 64
	.other		__nv_reservedSMEM_offset_0_alias,@"STO_CUDA_RESERVED_SHARED STV_DEFAULT"
__nv_reservedSMEM_offset_0_alias:
	.zero		0
.nv.shared.reserved.0:
	.zero		64
	.weak		__nv_reservedSMEM_tcgen05_partition
	.type		__nv_reservedSMEM_tcgen05_partition,@object
	.size		__nv_reservedSMEM_tcgen05_partition,(.L_0 - __nv_reservedSMEM_tcgen05_partition)
__nv_reservedSMEM_tcgen05_partition:
	.zero		32
.L_0:


//--------------------- .nv.global                --------------------------
	.section	.nv.global,"aw",@nobits
.nv.global:
	.type		_ZN39_INTERNAL_b8fb8d3f_4_k_cu_9cbe266e_40834cute1_E,@object
	.size		_ZN39_INTERNAL_b8fb8d3f_4_k_cu_9cbe266e_40834cute1_E,(_ZN39_INTERNAL_b8fb8d3f_4_k_cu_9cbe266e_40834cuda3std3__45__cpo6cbeginE - _ZN39_INTERNAL_b8fb8d3f_4_k_cu_9cbe266e_40834cute1_E)
_ZN39_INTERNAL_b8fb8d3f_4_k_cu_9cbe266e_40834cute1_E:
	.zero		1
	.type		_ZN39_INTERNAL_b8fb8d3f_4_k_cu_9cbe266e_40834cuda3std3__45__cpo6cbeginE,@object
	.size		_ZN39_INTERNAL_b8fb8d3f_4_k_cu_9cbe266e_40834cuda3std3__45__cpo6cbeginE,(_ZN39_INTERNAL_b8fb8d3f_4_k_cu_9cbe266e_40834cuda3std3__48in_placeE - _ZN39_INTERNAL_b8fb8d3f_4_k_cu_9cbe266e_40834cuda3std3__45__cpo6cbeginE)
_ZN39_INTERNAL_b8fb8d3f_4_k_cu_9cbe266e_40834cuda3std3__45__cpo6cbeginE:
	.zero		1
	.type		_ZN39_INTERNAL_b8fb8d3f_4_k_cu_9cbe266e_40834cuda3std3__48in_placeE,@object
	.size		_ZN39_INTERNAL_b8fb8d3f_4_k_cu_9cbe266e_40834cuda3std3__48in_placeE,(_ZN39_INTERNAL_b8fb8d3f_4_k_cu_9cbe266e_40834cuda3std6ranges3__45__cpo9iter_moveE - _ZN39_INTERNAL_b8fb8d3f_4_k_cu_9cbe266e_40834cuda3std3__48in_placeE)
_ZN39_INTERNAL_b8fb8d3f_4_k_cu_9cbe266e_40834cuda3std3__48in_placeE:
	.zero		1
	.type		_ZN39_INTERNAL_b8fb8d3f_4_k_cu_9cbe266e_40834cuda3std6ranges3__45__cpo9iter_moveE,@object
	.size		_ZN39_INTERNAL_b8fb8d3f_4_k_cu_9cbe266e_40834cuda3std6ranges3__45__cpo9iter_moveE,(_ZN39_INTERNAL_b8fb8d3f_4_k_cu_9cbe266e_40834cuda3std3__45__cpo5beginE - _ZN39_INTERNAL_b8fb8d3f_4_k_cu_9cbe266e_40834cuda3std6ranges3__45__cpo9iter_moveE)
_ZN39_INTERNAL_b8fb8d3f_4_k_cu_9cbe266e_40834cuda3std6ranges3__45__cpo9iter_moveE:
	.zero		1
	.type		_ZN39_INTERNAL_b8fb8d3f_4_k_cu_9cbe266e_40834cuda3std3__45__cpo5beginE,@object
	.size		_ZN39_INTERNAL_b8fb8d3f_4_k_cu_9cbe266e_40834cuda3std3__45__cpo5beginE,(_ZN39_INTERNAL_b8fb8d3f_4_k_cu_9cbe266e_40834cuda3std3__441_GLOBAL__N__b8fb8d3f_4_k_cu_9cbe266e_40836ignoreE - _ZN39_INTERNAL_b8fb8d3f_4_k_cu_9cbe266e_40834cuda3std3__45__cpo5beginE)
_ZN39_INTERNAL_b8fb8d3f_4_k_cu_9cbe266e_40834cuda3std3__45__cpo5beginE:
	.zero		1
	.type		_ZN39_INTERNAL_b8fb8d3f_4_k_cu_9cbe266e_40834cuda3std3__441_GLOBAL__N__b8fb8d3f_4_k_cu_9cbe266e_40836ignoreE,@object
	.size		_ZN39_INTERNAL_b8fb8d3f_4_k_cu_9cbe266e_40834cuda3std3__441_GLOBAL__N__b8fb8d3f_4_k_cu_9cbe266e_40836ignoreE,(_ZN39_INTERNAL_b8fb8d3f_4_k_cu_9cbe266e_40834cute7productE - _ZN39_INTERNAL_b8fb8d3f_4_k_cu_9cbe266e_40834cuda3std3__441_GLOBAL__N__b8fb8d3f_4_k_cu_9cbe266e_40836ignoreE)
_ZN39_INTERNAL_b8fb8d3f_4_k_cu_9cbe266e_40834cuda3std3__441_GLOBAL__N__b8fb8d3f_4_k_cu_9cbe266e_40836ignoreE:
	.zero		1
	.type		_ZN39_INTERNAL_b8fb8d3f_4_k_cu_9cbe266e_40834cute7productE,@object
	.size		_ZN39_INTERNAL_b8fb8d3f_4_k_cu_9cbe266e_40834cute7productE,(_ZN39_INTERNAL_b8fb8d3f_4_k_cu_9cbe266e_40834cuda3std3__45__cpo3endE - _ZN39_INTERNAL_b8fb8d3f_4_k_cu_9cbe266e_40834cute7productE)
_ZN39_INTERNAL_b8fb8d3f_4_k_cu_9cbe266e_40834cute7productE:
	.zero		1
	.type		_ZN39_INTERNAL_b8fb8d3f_4_k_cu_9cbe266e_40834cuda3std3__45__cpo3endE,@object
	.size		_ZN39_INTERNAL_b8fb8d3f_4_k_cu_9cbe266e_40834cuda3std3__45__cpo3endE,(_ZN39_INTERNAL_b8fb8d3f_4_k_cu_9cbe266e_40834cuda3std3__419piecewise_constructE - _ZN39_INTERNAL_b8fb8d3f_4_k_cu_9cbe266e_40834cuda3std3__45__cpo3endE)
_ZN39_INTERNAL_b8fb8d3f_4_k_cu_9cbe266e_40834cuda3std3__45__cpo3endE:
	.zero		1
	.type		_ZN39_INTERNAL_b8fb8d3f_4_k_cu_9cbe266e_40834cuda3std3__419piecewise_constructE,@object
	.size		_ZN39_INTERNAL_b8fb8d3f_4_k_cu_9cbe266e_40834cuda3std3__419piecewise_constructE,(_ZN39_INTERNAL_b8fb8d3f_4_k_cu_9cbe266e_40834cuda3std3__45__cpo4cendE - _ZN39_INTERNAL_b8fb8d3f_4_k_cu_9cbe266e_40834cuda3std3__419piecewise_constructE)
_ZN39_INTERNAL_b8fb8d3f_4_k_cu_9cbe266e_40834cuda3std3__419piecewise_constructE:
	.zero		1
	.type		_ZN39_INTERNAL_b8fb8d3f_4_k_cu_9cbe266e_40834cuda3std3__45__cpo4cendE,@object
	.size		_ZN39_INTERNAL_b8fb8d3f_4_k_cu_9cbe266e_40834cuda3std3__45__cpo4cendE,(_ZN39_INTERNAL_b8fb8d3f_4_k_cu_9cbe266e_40834cuda3std6ranges3__45__cpo4swapE - _ZN39_INTERNAL_b8fb8d3f_4_k_cu_9cbe266e_40834cuda3std3__45__cpo4cendE)
_ZN39_INTERNAL_b8fb8d3f_4_k_cu_9cbe266e_40834cuda3std3__45__cpo4cendE:
	.zero		1
	.type		_ZN39_INTERNAL_b8fb8d3f_4_k_cu_9cbe266e_40834cuda3std6ranges3__45__cpo4swapE,@object
	.size		_ZN39_INTERNAL_b8fb8d3f_4_k_cu_9cbe266e_40834cuda3std6ranges3__45__cpo4swapE,(.L_10 - _ZN39_INTERNAL_b8fb8d3f_4_k_cu_9cbe266e_40834cuda3std6ranges3__45__cpo4swapE)
_ZN39_INTERNAL_b8fb8d3f_4_k_cu_9cbe266e_40834cuda3std6ranges3__45__cpo4swapE:
	.zero		1
.L_10:


//--------------------- .nv.constant0._ZN7cutlass13device_kernelINS_4conv6kernel13ConvUniversalINS1_16ConvProblemShapeILNS1_8OperatorE1ELi2EEENS1_10collective14CollectiveConvINS1_47MainloopSm100TmaUmmaWarpSpecializedImplicitGemmILS5_1ELi6ELi2ELi1ELi2EN4cute5tupleIJNSA_1CILi1EEESD_SD_EEEEENSB_IJNSC_ILi128EEESG_NSB_IJNSC_ILi64EEEEEEEEENS_10bfloat16_tESK_NSA_8TiledMMAINSA_8MMA_AtomIJNSA_20SM100_MMA_F16BF16_SSISK_SK_fLi128ELi128ELNSA_4UMMA5MajorE0ELSP_1ELNSO_7ScaleInE0ELSQ_0EEEEEENSA_6LayoutISE_NSB_IJNSC_ILi0EEESU_SU_EEEEENSB_IJNSA_10UnderscoreESX_SX_EEEEENS7_6detail27Sm100ImplicitGemmTileTraitsINSA_20SM90_TMA_LOAD_IM2COLENSA_14ComposedLayoutINSA_7SwizzleILi3ELi4ELi3EEENSA_18smem_ptr_flag_bitsILi16EEENST_INSB_IJNSC_ILi8EEESH_EEENSB_IJSH_SD_EEEEEEEvEENS11_INSA_13SM90_TMA_LOADENS13_IS15_S17_NST_INSB_IJSH_S18_EEENSB_IJSD_SH_EEEEEEEvEEEENS_8epilogue10collective18CollectiveEpilogueINS1L_23Sm100TmaWarpSpecializedILi4ELi2ELi32ELb1ELb0EEEJSJ_NSB_IJNST_ISG_SD_EENST_INSC_ILi32EEESD_EEEEESK_NSB_IJNSB_IJlllEEESD_SU_EEESK_S1V_NS1L_6fusion15FusionCallbacksIS1P_NS1W_17LinearCombinationISK_fSK_fLNS_15FloatRoundStyleE2EEESJ_S1T_JEEENSA_5SM1004TMEM4LOAD26SM100_TMEM_LOAD_32dp32b32xES12_NS13_INS14_ILi2ELi4ELi3EEES17_NST_INSB_IJS18_S1R_EEENSB_IJS1R_SD_EEEEEEENSA_39AutoVectorizingCopyWithAssumedAlignmentILi128EEENSA_21SM90_TMA_STORE_IM2COLES2A_S2C_S2C_EEEvvEEEEvNT_6ParamsE --------------------------
	.section	.nv.constant0._ZN7cutlass13device_kernelINS_4conv6kernel13ConvUniversalINS1_16ConvProblemShapeILNS1_8OperatorE1ELi2EEENS1_10collective14CollectiveConvINS1_47MainloopSm100TmaUmmaWarpSpecializedImplicitGemmILS5_1ELi6ELi2ELi1ELi2EN4cute5tupleIJNSA_1CILi1EEESD_SD_EEEEENSB_IJNSC_ILi128EEESG_NSB_IJNSC_ILi64EEEEEEEEENS_10bfloat16_tESK_NSA_8TiledMMAINSA_8MMA_AtomIJNSA_20SM100_MMA_F16BF16_SSISK_SK_fLi128ELi128ELNSA_4UMMA5MajorE0ELSP_1ELNSO_7ScaleInE0ELSQ_0EEEEEENSA_6LayoutISE_NSB_IJNSC_ILi0EEESU_SU_EEEEENSB_IJNSA_10UnderscoreESX_SX_EEEEENS7_6detail27Sm100ImplicitGemmTileTraitsINSA_20SM90_TMA_LOAD_IM2COLENSA_14ComposedLayoutINSA_7SwizzleILi3ELi4ELi3EEENSA_18smem_ptr_flag_bitsILi16EEENST_INSB_IJNSC_ILi8EEESH_EEENSB_IJSH_SD_EEEEEEEvEENS11_INSA_13SM90_TMA_LOADENS13_IS15_S17_NST_INSB_IJSH_S18_EEENSB_IJSD_SH_EEEEEEEvEEEENS_8epilogue10collective18CollectiveEpilogueINS1L_23Sm100TmaWarpSpecializedILi4ELi2ELi32ELb1ELb0EEEJSJ_NSB_IJNST_ISG_SD_EENST_INSC_ILi32EEESD_EEEEESK_NSB_IJNSB_IJlllEEESD_SU_EEESK_S1V_NS1L_6fusion15FusionCallbacksIS1P_NS1W_17LinearCombinationISK_fSK_fLNS_15FloatRoundStyleE2EEESJ_S1T_JEEENSA_5SM1004TMEM4LOAD26SM100_TMEM_LOAD_32dp32b32xES12_NS13_INS14_ILi2ELi4ELi3EEES17_NST_INSB_IJS18_S1R_EEENSB_IJS1R_SD_EEEEEEENSA_39AutoVectorizingCopyWithAssumedAlignmentILi128EEENSA_21SM90_TMA_STORE_IM2COLES2A_S2C_S2C_EEEvvEEEEvNT_6ParamsE,"a",@progbits
	.sectionflags	@""
	.align	4
.nv.constant0._ZN7cutlass13device_kernelINS_4conv6kernel13ConvUniversalINS1_16ConvProblemShapeILNS1_8OperatorE1ELi2EEENS1_10collective14CollectiveConvINS1_47MainloopSm100TmaUmmaWarpSpecializedImplicitGemmILS5_1ELi6ELi2ELi1ELi2EN4cute5tupleIJNSA_1CILi1EEESD_SD_EEEEENSB_IJNSC_ILi128EEESG_NSB_IJNSC_ILi64EEEEEEEEENS_10bfloat16_tESK_NSA_8TiledMMAINSA_8MMA_AtomIJNSA_20SM100_MMA_F16BF16_SSISK_SK_fLi128ELi128ELNSA_4UMMA5MajorE0ELSP_1ELNSO_7ScaleInE0ELSQ_0EEEEEENSA_6LayoutISE_NSB_IJNSC_ILi0EEESU_SU_EEEEENSB_IJNSA_10UnderscoreESX_SX_EEEEENS7_6detail27Sm100ImplicitGemmTileTraitsINSA_20SM90_TMA_LOAD_IM2COLENSA_14ComposedLayoutINSA_7SwizzleILi3ELi4ELi3EEENSA_18smem_ptr_flag_bitsILi16EEENST_INSB_IJNSC_ILi8EEESH_EEENSB_IJSH_SD_EEEEEEEvEENS11_INSA_13SM90_TMA_LOADENS13_IS15_S17_NST_INSB_IJSH_S18_EEENSB_IJSD_SH_EEEEEEEvEEEENS_8epilogue10collective18CollectiveEpilogueINS1L_23Sm100TmaWarpSpecializedILi4ELi2ELi32ELb1ELb0EEEJSJ_NSB_IJNST_ISG_SD_EENST_INSC_ILi32EEESD_EEEEESK_NSB_IJNSB_IJlllEEESD_SU_EEESK_S1V_NS1L_6fusion15FusionCallbacksIS1P_NS1W_17LinearCombinationISK_fSK_fLNS_15FloatRoundStyleE2EEESJ_S1T_JEEENSA_5SM1004TMEM4LOAD26SM100_TMEM_LOAD_32dp32b32xES12_NS13_INS14_ILi2ELi4ELi3EEES17_NST_INSB_IJS18_S1R_EEENSB_IJS1R_SD_EEEEEEENSA_39AutoVectorizingCopyWithAssumedAlignmentILi128EEENSA_21SM90_TMA_STORE_IM2COLES2A_S2C_S2C_EEEvvEEEEvNT_6ParamsE:
	.zero		2944


//--------------------- SYMBOLS --------------------------

	.type		.nv.reservedSmem.offset0,@object
	.size		.nv.reservedSmem.offset0,0x4
	.type		.nv.reservedSmem.cap,@object
	.size		.nv.reservedSmem.cap,0x4
	.type		__assertfail,@function
